	.headerflags	@"EF_CUDA_TEXMODE_UNIFIED EF_CUDA_64BIT_ADDRESS EF_CUDA_ACCELERATORS EF_CUDA_SM90 EF_CUDA_VIRTUAL_SM(EF_CUDA_SM90)"
	.elftype	@"ET_EXEC"


//--------------------- .nv.info                  --------------------------
	.section	.nv.info,"",@"SHT_CUDA_INFO"
	.align	4


	//----- nvinfo : EIATTR_REGCOUNT
	.align		4
        /*0000*/ 	.byte	0x04, 0x2f
        /*0002*/ 	.short	(.L_1 - .L_0)
	.align		4
.L_0:
        /*0004*/ 	.word	index@(matmul_kernel_tma_persistent)
        /*0008*/ 	.word	0x000000ff


	//----- nvinfo : EIATTR_MIN_STACK_SIZE
	.align		4
.L_1:
        /*000c*/ 	.byte	0x04, 0x12
        /*000e*/ 	.short	(.L_3 - .L_2)
	.align		4
.L_2:
        /*0010*/ 	.word	index@(matmul_kernel_tma_persistent)
        /*0014*/ 	.word	0x00000400


	//----- nvinfo : EIATTR_FRAME_SIZE
	.align		4
.L_3:
        /*0018*/ 	.byte	0x04, 0x11
        /*001a*/ 	.short	(.L_5 - .L_4)
	.align		4
.L_4:
        /*001c*/ 	.word	index@(matmul_kernel_tma_persistent)
        /*0020*/ 	.word	0x00000400


	//----- nvinfo : EIATTR_MIN_STACK_SIZE
	.align		4
.L_5:
        /*0024*/ 	.byte	0x04, 0x12
        /*0026*/ 	.short	(.L_7 - .L_6)
	.align		4
.L_6:
        /*0028*/ 	.word	index@(matmul_kernel_tma_persistent)
        /*002c*/ 	.word	0x00000400
.L_7:


//--------------------- .nv.info.matmul_kernel_tma_persistent --------------------------
	.section	.nv.info.matmul_kernel_tma_persistent,"",@"SHT_CUDA_INFO"
	.sectionflags	@""
	.align	4


	//----- nvinfo : EIATTR_CUDA_API_VERSION
	.align		4
        /*0000*/ 	.byte	0x04, 0x37
        /*0002*/ 	.short	(.L_9 - .L_8)
.L_8:
        /*0004*/ 	.word	0x0000007c


	//----- nvinfo : EIATTR_KPARAM_INFO
	.align		4
.L_9:
        /*0008*/ 	.byte	0x04, 0x17
        /*000a*/ 	.short	(.L_11 - .L_10)
.L_10:
        /*000c*/ 	.word	0x00000000
        /*0010*/ 	.short	0x0005
        /*0012*/ 	.short	0x01b8
        /*0014*/ 	.byte	0x00, 0xf0, 0x11, 0x00


	//----- nvinfo : EIATTR_KPARAM_INFO
	.align		4
.L_11:
        /*0018*/ 	.byte	0x04, 0x17
        /*001a*/ 	.short	(.L_13 - .L_12)
.L_12:
        /*001c*/ 	.word	0x00000000
        /*0020*/ 	.short	0x0004
        /*0022*/ 	.short	0x01b4
        /*0024*/ 	.byte	0x00, 0xf0, 0x11, 0x00


	//----- nvinfo : EIATTR_KPARAM_INFO
	.align		4
.L_13:
        /*0028*/ 	.byte	0x04, 0x17
        /*002a*/ 	.short	(.L_15 - .L_14)
.L_14:
        /*002c*/ 	.word	0x00000000
        /*0030*/ 	.short	0x0003
        /*0032*/ 	.short	0x01b0
        /*0034*/ 	.byte	0x00, 0xf0, 0x11, 0x00


	//----- nvinfo : EIATTR_KPARAM_INFO
	.align		4
.L_15:
        /*0038*/ 	.byte	0x04, 0x17
        /*003a*/ 	.short	(.L_17 - .L_16)
.L_16:
        /*003c*/ 	.word	0x00000000
        /*0040*/ 	.short	0x0002
        /*0042*/ 	.short	0x0130
        /*0044*/ 	.byte	0x00, 0xf0, 0x01, 0x02


	//----- nvinfo : EIATTR_KPARAM_INFO
	.align		4
.L_17:
        /*0048*/ 	.byte	0x04, 0x17
        /*004a*/ 	.short	(.L_19 - .L_18)
.L_18:
        /*004c*/ 	.word	0x00000000
        /*0050*/ 	.short	0x0001
        /*0052*/ 	.short	0x00b0
        /*0054*/ 	.byte	0x00, 0xf0, 0x01, 0x02


	//----- nvinfo : EIATTR_KPARAM_INFO
	.align		4
.L_19:
        /*0058*/ 	.byte	0x04, 0x17
        /*005a*/ 	.short	(.L_21 - .L_20)
.L_20:
        /*005c*/ 	.word	0x00000000
        /*0060*/ 	.short	0x0000
        /*0062*/ 	.short	0x0030
        /*0064*/ 	.byte	0x00, 0xf0, 0x01, 0x02


	//----- nvinfo : EIATTR_SPARSE_MMA_MASK
	.align		4
.L_21:
        /*0068*/ 	.byte	0x03, 0x50
        /*006a*/ 	.short	0x0000


	//----- nvinfo : EIATTR_MAXREG_COUNT
	.align		4
        /*006c*/ 	.byte	0x03, 0x1b
        /*006e*/ 	.short	0x00ff


	//----- nvinfo : EIATTR_INT_WARP_WIDE_INSTR_OFFSETS
	.align		4
        /*0070*/ 	.byte	0x04, 0x31
        /*0072*/ 	.short	(.L_23 - .L_22)


	//   ....[0]....
.L_22:
        /*0074*/ 	.word	0x00000a80


	//   ....[1]....
        /*0078*/ 	.word	0x00000ab0


	//   ....[2]....
        /*007c*/ 	.word	0x00000ac0


	//   ....[3]....
        /*0080*/ 	.word	0x00000fc0


	//   ....[4]....
        /*0084*/ 	.word	0x00000fd0


	//   ....[5]....
        /*0088*/ 	.word	0x000010d0


	//   ....[6]....
        /*008c*/ 	.word	0x000015f0


	//   ....[7]....
        /*0090*/ 	.word	0x00001610


	//   ....[8]....
        /*0094*/ 	.word	0x00001730


	//   ....[9]....
        /*0098*/ 	.word	0x00004510


	//   ....[10]....
        /*009c*/ 	.word	0x00004550


	//   ....[11]....
        /*00a0*/ 	.word	0x00005f50


	//   ....[12]....
        /*00a4*/ 	.word	0x00006560


	//----- nvinfo : EIATTR_COOP_GROUP_MASK_REGIDS
	.align		4
.L_23:
        /*00a8*/ 	.byte	0x04, 0x29
        /*00aa*/ 	.short	(.L_25 - .L_24)


	//   ....[0]....
.L_24:
        /*00ac*/ 	.word	0xffffffff


	//   ....[1]....
        /*00b0*/ 	.word	0xffffffff


	//   ....[2]....
        /*00b4*/ 	.word	0xffffffff


	//   ....[3]....
        /*00b8*/ 	.word	0xffffffff


	//   ....[4]....
        /*00bc*/ 	.word	0xffffffff


	//   ....[5]....
        /*00c0*/ 	.word	0xffffffff


	//   ....[6]....
        /*00c4*/ 	.word	0xffffffff


	//   ....[7]....
        /*00c8*/ 	.word	0xffffffff


	//   ....[8]....
        /*00cc*/ 	.word	0xffffffff


	//   ....[9]....
        /*00d0*/ 	.word	0xffffffff


	//   ....[10]....
        /*00d4*/ 	.word	0xffffffff


	//   ....[11]....
        /*00d8*/ 	.word	0xffffffff


	//   ....[12]....
        /*00dc*/ 	.word	0xffffffff


	//   ....[13]....
        /*00e0*/ 	.word	0xffffffff


	//   ....[14]....
        /*00e4*/ 	.word	0xffffffff


	//----- nvinfo : EIATTR_COOP_GROUP_INSTR_OFFSETS
	.align		4
.L_25:
        /*00e8*/ 	.byte	0x04, 0x28
        /*00ea*/ 	.short	(.L_27 - .L_26)


	//   ....[0]....
.L_26:
        /*00ec*/ 	.word	0x00000a80


	//   ....[1]....
        /*00f0*/ 	.word	0x00000ab0


	//   ....[2]....
        /*00f4*/ 	.word	0x00000ac0


	//   ....[3]....
        /*00f8*/ 	.word	0x00000fc0


	//   ....[4]....
        /*00fc*/ 	.word	0x00000fd0


	//   ....[5]....
        /*0100*/ 	.word	0x000010d0


	//   ....[6]....
        /*0104*/ 	.word	0x000015f0


	//   ....[7]....
        /*0108*/ 	.word	0x00001610


	//   ....[8]....
        /*010c*/ 	.word	0x00001730


	//   ....[9]....
        /*0110*/ 	.word	0x00003860


	//   ....[10]....
        /*0114*/ 	.word	0x00004510


	//   ....[11]....
        /*0118*/ 	.word	0x00004550


	//   ....[12]....
        /*011c*/ 	.word	0x00005f50


	//   ....[13]....
        /*0120*/ 	.word	0x00006120


	//   ....[14]....
        /*0124*/ 	.word	0x00006560


	//----- nvinfo : EIATTR_MBARRIER_INSTR_OFFSETS
	.align		4
.L_27:
        /*0128*/ 	.byte	0x04, 0x39
        /*012a*/ 	.short	(.L_29 - .L_28)


	//   ....[0]....
.L_28:
        /*012c*/ 	.word	0x00000550
        /*0130*/ 	.word	0x000000ff
        /*0134*/ 	.word	0x00030000
        /*0138*/ 	.short	0x0100
        /*013a*/ 	.byte	0x28
	.zero		1


	//   ....[1]....
        /*013c*/ 	.word	0x000005e0
        /*0140*/ 	.word	0x000000ff
        /*0144*/ 	.word	0x00030008
        /*0148*/ 	.short	0x0100
        /*014a*/ 	.byte	0x28
	.zero		1


	//   ....[2]....
        /*014c*/ 	.word	0x00000670
        /*0150*/ 	.word	0x000000ff
        /*0154*/ 	.word	0x00030010
        /*0158*/ 	.short	0x0100
        /*015a*/ 	.byte	0x28
	.zero		1


	//   ....[3]....
        /*015c*/ 	.word	0x00000700
        /*0160*/ 	.word	0x000000ff
        /*0164*/ 	.word	0x00030018
        /*0168*/ 	.short	0x0100
        /*016a*/ 	.byte	0x28
	.zero		1


	//   ....[4]....
        /*016c*/ 	.word	0x00002d90
        /*0170*/ 	.word	0x000000ff
        /*0174*/ 	.word	0x00000000
        /*0178*/ 	.short	0x010a
        /*017a*/ 	.byte	0x09
	.zero		1


	//   ....[5]....
        /*017c*/ 	.word	0x00008300
        /*0180*/ 	.word	0x000000ff
        /*0184*/ 	.word	0x00030000
        /*0188*/ 	.short	0x0108
        /*018a*/ 	.byte	0x28
	.zero		1


	//   ....[6]....
        /*018c*/ 	.word	0x00008320
        /*0190*/ 	.word	0x000000ff
        /*0194*/ 	.word	0x00030008
        /*0198*/ 	.short	0x0108
        /*019a*/ 	.byte	0x28
	.zero		1


	//   ....[7]....
        /*019c*/ 	.word	0x00008340
        /*01a0*/ 	.word	0x000000ff
        /*01a4*/ 	.word	0x00030010
        /*01a8*/ 	.short	0x0108
        /*01aa*/ 	.byte	0x28
	.zero		1


	//   ....[8]....
        /*01ac*/ 	.word	0x00008370
        /*01b0*/ 	.word	0x000000ff
        /*01b4*/ 	.word	0x00030018
        /*01b8*/ 	.short	0x0108
        /*01ba*/ 	.byte	0x28
	.zero		1


	//   ....[9]....
        /*01bc*/ 	.word	0x00008390
        /*01c0*/ 	.word	0x000000ff
        /*01c4*/ 	.word	0x00000000
        /*01c8*/ 	.short	0x010a
        /*01ca*/ 	.byte	0x09
	.zero		1


	//----- nvinfo : EIATTR_NUM_MBARRIERS
	.align		4
.L_29:
        /*01cc*/ 	.byte	0x03, 0x38
        /*01ce*/ 	.short	0x0004


	//----- nvinfo : EIATTR_EXIT_INSTR_OFFSETS
	.align		4
        /*01d0*/ 	.byte	0x04, 0x1c
        /*01d2*/ 	.short	(.L_31 - .L_30)


	//   ....[0]....
.L_30:
        /*01d4*/ 	.word	0x00008360


	//   ....[1]....
        /*01d8*/ 	.word	0x00008380


	//----- nvinfo : EIATTR_REQNTID
	.align		4
.L_31:
        /*01dc*/ 	.byte	0x04, 0x10
        /*01de*/ 	.short	(.L_33 - .L_32)
.L_32:
        /*01e0*/ 	.word	0x00000080
        /*01e4*/ 	.word	0x00000001
        /*01e8*/ 	.word	0x00000001


	//----- nvinfo : EIATTR_CRS_STACK_SIZE
	.align		4
.L_33:
        /*01ec*/ 	.byte	0x04, 0x1e
        /*01ee*/ 	.short	(.L_35 - .L_34)
.L_34:
        /*01f0*/ 	.word	0x00000000


	//----- nvinfo : EIATTR_CBANK_PARAM_SIZE
	.align		4
.L_35:
        /*01f4*/ 	.byte	0x03, 0x19
        /*01f6*/ 	.short	0x01bc


	//----- nvinfo : EIATTR_PARAM_CBANK
	.align		4
        /*01f8*/ 	.byte	0x04, 0x0a
        /*01fa*/ 	.short	(.L_37 - .L_36)
	.align		4
.L_36:
        /*01fc*/ 	.word	index@(.nv.constant0.matmul_kernel_tma_persistent)
        /*0200*/ 	.short	0x0210
        /*0202*/ 	.short	0x01bc


	//----- nvinfo : EIATTR_SW_WAR
	.align		4
.L_37:
        /*0204*/ 	.byte	0x04, 0x36
        /*0206*/ 	.short	(.L_39 - .L_38)
.L_38:
        /*0208*/ 	.word	0x00000008
.L_39:


//--------------------- .nv.callgraph             --------------------------
	.section	.nv.callgraph,"",@"SHT_CUDA_CALLGRAPH"
	.align	4
	.sectionentsize	8
	.align		4
        /*0000*/ 	.word	0x00000000
	.align		4
        /*0004*/ 	.word	0xffffffff
	.align		4
        /*0008*/ 	.word	0x00000000
	.align		4
        /*000c*/ 	.word	0xfffffffe
	.align		4
        /*0010*/ 	.word	0x00000000
	.align		4
        /*0014*/ 	.word	0xfffffffd
	.align		4
        /*0018*/ 	.word	0x00000000
	.align		4
        /*001c*/ 	.word	0xfffffffc


//--------------------- .text.matmul_kernel_tma_persistent --------------------------
	.section	.text.matmul_kernel_tma_persistent,"ax",@progbits
	.sectionflags	@"SHF_BARRIERS=1"
	.align	128
        .global         matmul_kernel_tma_persistent
        .type           matmul_kernel_tma_persistent,@function
        .size           matmul_kernel_tma_persistent,(.L_x_13 - matmul_kernel_tma_persistent)
        .other          matmul_kernel_tma_persistent,@"STO_CUDA_ENTRY STV_DEFAULT"
matmul_kernel_tma_persistent:
.text.matmul_kernel_tma_persistent:
[----:B------:R-:W1:Y:S08]  /*0000*/  LDC R1, c[0x0][0x28] ;  /* 0x00000a00ff017b82 */ /* 0x000e700000000800 */
[----:B------:R-:W2:Y:S01]  /*0010*/  LDC.64 R8, c[0x0][0x3c0] ;  /* 0x0000f000ff087b82 */ /* 0x000ea20000000a00 */
[----:B------:R-:W3:Y:S01]  /*0020*/  S2R R178, SR_TID.X ;  /* 0x0000000000b27919 */ /* 0x000ee20000002100 */
[----:B------:R-:W-:Y:S01]  /*0030*/  UMOV UR40, 0x400 ;  /* 0x0000040000287882 */ /* 0x000fe20000000000 */
[----:B-1----:R-:W-:-:S05]  /*0040*/  VIADD R1, R1, 0xfffffc00 ;  /* 0xfffffc0001017836 */ /* 0x002fca0000000000 */
[----:B------:R-:W1:Y:S08]  /*0050*/  S2UR UR4, SR_CTAID.X ;  /* 0x00000000000479c3 */ /* 0x000e700000002500 */
[----:B------:R-:W4:Y:S01]  /*0060*/  S2UR UR6, SR_CgaCtaId ;  /* 0x00000000000679c3 */ /* 0x000f220000008800 */
[----:B--2---:R-:W-:-:S07]  /*0070*/  VIADD R0, R9, 0xff ;  /* 0x000000ff09007836 */ /* 0x004fce0000000000 */
[----:B------:R-:W2:Y:S01]  /*0080*/  LDC.64 R182, c[0x0][0x198] ;  /* 0x00006600ffb67b82 */ /* 0x000ea20000000a00 */
[----:B------:R-:W-:Y:S01]  /*0090*/  SHF.R.S32.HI R3, RZ, 0x1f, R0 ;  /* 0x0000001fff037819 */ /* 0x000fe20000011400 */
[----:B-1----:R-:W-:-:S03]  /*00a0*/  IMAD.U32 R6, RZ, RZ, UR4 ;  /* 0x00000004ff067e24 */ /* 0x002fc6000f8e00ff */
[----:B------:R-:W-:Y:S02]  /*00b0*/  LEA.HI R3, R3, R0, RZ, 0x8 ;  /* 0x0000000003037211 */ /* 0x000fe400078f40ff */
[----:B---3--:R-:W-:Y:S02]  /*00c0*/  ISETP.NE.AND P4, PT, R178, RZ, PT ;  /* 0x000000ffb200720c */ /* 0x008fe40003f85270 */
[----:B------:R-:W-:Y:S02]  /*00d0*/  SHF.R.S32.HI R5, RZ, 0x8, R3 ;  /* 0x00000008ff057819 */ /* 0x000fe40000011403 */
[----:B------:R-:W-:Y:S01]  /*00e0*/  IABS R13, R6 ;  /* 0x00000006000d7213 */ /* 0x000fe20000000000 */
[----:B----4-:R-:W-:Y:S02]  /*00f0*/  UPRMT UR40, UR6, 0x654, UR40 ;  /* 0x0000065406287896 */ /* 0x010fe40008000028 */
[----:B------:R-:W-:-:S05]  /*0100*/  IMAD.SHL.U32 R21, R5, 0x8, RZ ;  /* 0x0000000805157824 */ /* 0x000fca00078e00ff */
[-C--:B------:R-:W-:Y:S02]  /*0110*/  IABS R11, R21.reuse ;  /* 0x00000015000b7213 */ /* 0x080fe40000000000 */
[-C--:B------:R-:W-:Y:S02]  /*0120*/  IABS R9, R21.reuse ;  /* 0x0000001500097213 */ /* 0x080fe40000000000 */
[----:B------:R-:W1:Y:S01]  /*0130*/  I2F.RP R0, R11 ;  /* 0x0000000b00007306 */ /* 0x000e620000209400 */
[----:B------:R-:W-:Y:S02]  /*0140*/  ISETP.NE.AND P5, PT, R21, RZ, PT ;  /* 0x000000ff1500720c */ /* 0x000fe40003fa5270 */
[----:B------:R-:W-:Y:S01]  /*0150*/  IMAD.MOV R15, RZ, RZ, -R9 ;  /* 0x000000ffff0f7224 */ /* 0x000fe200078e0a09 */
[----:B------:R-:W-:-:S04]  /*0160*/  LOP3.LUT R9, RZ, R21, RZ, 0x33, !PT ;  /* 0x00000015ff097212 */ /* 0x000fc800078e33ff */
[----:B-1----:R-:W1:Y:S02]  /*0170*/  MUFU.RCP R0, R0 ;  /* 0x0000000000007308 */ /* 0x002e640000001000 */
[----:B-1----:R-:W-:-:S06]  /*0180*/  VIADD R2, R0, 0xffffffe ;  /* 0x0ffffffe00027836 */ /* 0x002fcc0000000000 */
[----:B------:R1:W3:Y:S02]  /*0190*/  F2I.FTZ.U32.TRUNC.NTZ R3, R2 ;  /* 0x0000000200037305 */ /* 0x0002e4000021f000 */
[----:B-1----:R-:W-:Y:S02]  /*01a0*/  IMAD.MOV.U32 R2, RZ, RZ, RZ ;  /* 0x000000ffff027224 */ /* 0x002fe400078e00ff */
[----:B---3--:R-:W-:-:S04]  /*01b0*/  IMAD.MOV R4, RZ, RZ, -R3 ;  /* 0x000000ffff047224 */ /* 0x008fc800078e0a03 */
[----:B------:R-:W-:-:S04]  /*01c0*/  IMAD R7, R4, R11, RZ ;  /* 0x0000000b04077224 */ /* 0x000fc800078e02ff */
[----:B------:R-:W-:-:S06]  /*01d0*/  IMAD.HI.U32 R4, R3, R7, R2 ;  /* 0x0000000703047227 */ /* 0x000fcc00078e0002 */
[----:B------:R-:W-:-:S04]  /*01e0*/  IMAD.HI.U32 R2, R4, R13, RZ ;  /* 0x0000000d04027227 */ /* 0x000fc800078e00ff */
[----:B------:R-:W-:-:S05]  /*01f0*/  IMAD R0, R2, R15, R13 ;  /* 0x0000000f02007224 */ /* 0x000fca00078e020d */
[----:B------:R-:W-:-:S13]  /*0200*/  ISETP.GT.U32.AND P1, PT, R11, R0, PT ;  /* 0x000000000b00720c */ /* 0x000fda0003f24070 */
[----:B------:R-:W-:Y:S02]  /*0210*/  @!P1 IMAD.IADD R0, R0, 0x1, -R11 ;  /* 0x0000000100009824 */ /* 0x000fe400078e0a0b */
[----:B------:R-:W-:-:S03]  /*0220*/  @!P1 VIADD R2, R2, 0x1 ;  /* 0x0000000102029836 */ /* 0x000fc60000000000 */
[----:B------:R-:W-:Y:S02]  /*0230*/  ISETP.GE.U32.AND P0, PT, R0, R11, PT ;  /* 0x0000000b0000720c */ /* 0x000fe40003f06070 */
[----:B------:R-:W-:-:S04]  /*0240*/  LOP3.LUT R0, R6, R21, RZ, 0x3c, !PT ;  /* 0x0000001506007212 */ /* 0x000fc800078e3cff */
[----:B------:R-:W-:Y:S01]  /*0250*/  ISETP.GE.AND P2, PT, R0, RZ, PT ;  /* 0x000000ff0000720c */ /* 0x000fe20003f46270 */
[----:B------:R-:W-:-:S05]  /*0260*/  VIADD R0, R8, 0x7f ;  /* 0x0000007f08007836 */ /* 0x000fca0000000000 */
[----:B------:R-:W-:Y:S01]  /*0270*/  SHF.R.S32.HI R3, RZ, 0x1f, R0 ;  /* 0x0000001fff037819 */ /* 0x000fe20000011400 */
[----:B------:R-:W-:-:S03]  /*0280*/  @P0 VIADD R2, R2, 0x1 ;  /* 0x0000000102020836 */ /* 0x000fc60000000000 */
[----:B------:R-:W-:-:S03]  /*0290*/  LEA.HI R3, R3, R0, RZ, 0x7 ;  /* 0x0000000003037211 */ /* 0x000fc600078f38ff */
[----:B------:R-:W-:Y:S01]  /*02a0*/  @!P2 IMAD.MOV R2, RZ, RZ, -R2 ;  /* 0x000000ffff02a224 */ /* 0x000fe200078e0a02 */
[----:B------:R-:W-:-:S04]  /*02b0*/  SHF.R.S32.HI R176, RZ, 0x7, R3 ;  /* 0x00000007ffb07819 */ /* 0x000fc80000011403 */
[----:B------:R-:W-:Y:S01]  /*02c0*/  SEL R12, R9, R2, !P5 ;  /* 0x00000002090c7207 */ /* 0x000fe20006800000 */
[----:B------:R-:W-:-:S04]  /*02d0*/  IMAD R5, R176, R5, RZ ;  /* 0x00000005b0057224 */ /* 0x000fc800078e02ff */
[----:B------:R-:W-:-:S05]  /*02e0*/  IMAD R0, R12, -0x8, R176 ;  /* 0xfffffff80c007824 */ /* 0x000fca00078e02b0 */
[----:B------:R-:W-:Y:S01]  /*02f0*/  VIMNMX R14, R0, 0x8, PT ;  /* 0x00000008000e7848 */ /* 0x000fe20003fe0100 */
[----:B------:R-:W-:-:S03]  /*0300*/  IMAD.HI R0, R5, 0x3e0f83e1, RZ ;  /* 0x3e0f83e105007827 */ /* 0x000fc600078e02ff */
[----:B------:R-:W-:Y:S02]  /*0310*/  IABS R10, R14 ;  /* 0x0000000e000a7213 */ /* 0x000fe40000000000 */
[----:B------:R-:W-:Y:S02]  /*0320*/  SHF.R.U32.HI R7, RZ, 0x1f, R0 ;  /* 0x0000001fff077819 */ /* 0x000fe40000011600 */
[----:B------:R-:W1:Y:S02]  /*0330*/  I2F.RP R8, R10 ;  /* 0x0000000a00087306 */ /* 0x000e640000209400 */
[----:B------:R-:W-:Y:S01]  /*0340*/  LEA.HI.SX32 R0, R0, R7, 0x1b ;  /* 0x0000000700007211 */ /* 0x000fe200078fdaff */
[----:B------:R-:W-:-:S04]  /*0350*/  IMAD.MOV R7, RZ, RZ, -R12 ;  /* 0x000000ffff077224 */ /* 0x000fc800078e0a0c */
[C---:B------:R-:W-:Y:S02]  /*0360*/  IMAD R5, R0.reuse, -0x84, R5 ;  /* 0xffffff7c00057824 */ /* 0x040fe400078e0205 */
[----:B------:R-:W-:Y:S02]  /*0370*/  IMAD R7, R21, R7, R6 ;  /* 0x0000000715077224 */ /* 0x000fe400078e0206 */
[----:B------:R-:W-:Y:S01]  /*0380*/  VIADD R174, R0, 0x1 ;  /* 0x0000000100ae7836 */ /* 0x000fe20000000000 */
[----:B------:R-:W-:Y:S01]  /*0390*/  ISETP.LE.AND P0, PT, R5, UR4, PT ;  /* 0x0000000405007c0c */ /* 0x000fe2000bf03270 */
[----:B------:R-:W-:Y:S01]  /*03a0*/  ULDC UR4, c[0x0][0x3c8] ;  /* 0x0000f20000047ab9 */ /* 0x000fe20000000800 */
[----:B------:R-:W-:Y:S01]  /*03b0*/  IABS R16, R7 ;  /* 0x0000000700107213 */ /* 0x000fe20000000000 */
[----:B-1----:R-:W1:Y:S01]  /*03c0*/  MUFU.RCP R8, R8 ;  /* 0x0000000800087308 */ /* 0x002e620000001000 */
[----:B------:R-:W-:-:S04]  /*03d0*/  UIADD3 UR4, UR4, 0x7f, URZ ;  /* 0x0000007f04047890 */ /* 0x000fc8000fffe03f */
[----:B------:R-:W-:-:S04]  /*03e0*/  USHF.R.S32.HI UR5, URZ, 0x1f, UR4 ;  /* 0x0000001f3f057899 */ /* 0x000fc80008011404 */
[----:B------:R-:W-:Y:S01]  /*03f0*/  ULEA.HI UR5, UR5, UR4, URZ, 0x7 ;  /* 0x0000000405057291 */ /* 0x000fe2000f8f383f */
[----:B------:R-:W-:-:S03]  /*0400*/  @P0 IMAD.MOV R174, RZ, RZ, R0 ;  /* 0x000000ffffae0224 */ /* 0x000fc600078e0200 */
[----:B------:R-:W-:Y:S01]  /*0410*/  USHF.R.S32.HI UR4, URZ, 0x7, UR5 ;  /* 0x000000073f047899 */ /* 0x000fe20008011405 */
[----:B-1----:R-:W-:Y:S01]  /*0420*/  VIADD R2, R8, 0xffffffe ;  /* 0x0ffffffe08027836 */ /* 0x002fe20000000000 */
[----:B------:R-:W-:-:S03]  /*0430*/  IABS R8, R14 ;  /* 0x0000000e00087213 */ /* 0x000fc60000000000 */
[----:B------:R1:W3:Y:S01]  /*0440*/  F2I.FTZ.U32.TRUNC.NTZ R3, R2 ;  /* 0x0000000200037305 */ /* 0x0002e2000021f000 */
[----:B------:R-:W-:Y:S02]  /*0450*/  IMAD R174, R174, UR4, RZ ;  /* 0x00000004aeae7c24 */ /* 0x000fe4000f8e02ff */
[----:B------:R-:W-:Y:S02]  /*0460*/  IMAD.MOV R8, RZ, RZ, -R8 ;  /* 0x000000ffff087224 */ /* 0x000fe400078e0a08 */
[----:B-1----:R-:W-:Y:S02]  /*0470*/  IMAD.MOV.U32 R2, RZ, RZ, RZ ;  /* 0x000000ffff027224 */ /* 0x002fe400078e00ff */
[----:B---3--:R-:W-:-:S04]  /*0480*/  IMAD.MOV R17, RZ, RZ, -R3 ;  /* 0x000000ffff117224 */ /* 0x008fc800078e0a03 */
[----:B------:R-:W-:-:S04]  /*0490*/  IMAD R5, R17, R10, RZ ;  /* 0x0000000a11057224 */ /* 0x000fc800078e02ff */
[----:B------:R-:W-:-:S04]  /*04a0*/  IMAD.HI.U32 R2, R3, R5, R2 ;  /* 0x0000000503027227 */ /* 0x000fc800078e0002 */
[----:B------:R-:W-:Y:S02]  /*04b0*/  IMAD.MOV.U32 R5, RZ, RZ, R16 ;  /* 0x000000ffff057224 */ /* 0x000fe400078e0010 */
[----:B------:R-:W-:-:S04]  /*04c0*/  IMAD.HI.U32 R3, R2, R13, RZ ;  /* 0x0000000d02037227 */ /* 0x000fc800078e00ff */
[----:B------:R-:W-:-:S04]  /*04d0*/  IMAD.HI.U32 R2, R2, R5, RZ ;  /* 0x0000000502027227 */ /* 0x000fc800078e00ff */
[-C--:B------:R-:W-:Y:S02]  /*04e0*/  IMAD R3, R3, R8.reuse, R13 ;  /* 0x0000000803037224 */ /* 0x080fe400078e020d */
[----:B------:R-:W-:-:S03]  /*04f0*/  IMAD R5, R2, R8, R5 ;  /* 0x0000000802057224 */ /* 0x000fc600078e0205 */
[C---:B------:R-:W-:Y:S02]  /*0500*/  ISETP.GT.U32.AND P2, PT, R10.reuse, R3, PT ;  /* 0x000000030a00720c */ /* 0x040fe40003f44070 */
[----:B------:R-:W-:Y:S01]  /*0510*/  ISETP.GT.U32.AND P1, PT, R10, R5, PT ;  /* 0x000000050a00720c */ /* 0x000fe20003f24070 */
[----:B--2---:R-:W-:-:S12]  /*0520*/  @P4 BRA `(.L_x_0) ;  /* 0x0000000000184947 */ /* 0x004fd80003800000 */
[----:B------:R-:W-:Y:S01]  /*0530*/  UMOV UR6, 0x1ffffe ;  /* 0x001ffffe00067882 */ /* 0x000fe20000000000 */
[----:B------:R-:W-:Y:S01]  /*0540*/  UMOV UR7, 0x7ffff800 ;  /* 0x7ffff80000077882 */ /* 0x000fe20000000000 */
[----:B------:R-:W-:Y:S01]  /*0550*/  NOP ;  /* 0x0000000000007918 */ /* 0x000fe20000000000 */
[----:B------:R-:W1:Y:S03]  /*0560*/  FENCE.VIEW.ASYNC.S ;  /* 0x00000000000073c6 */ /* 0x000e660000000000 */
[----:B------:R1:W1:Y:S02]  /*0570*/  SYNCS.EXCH.64 URZ, [UR40+0x30000], UR6 ;  /* 0x03000006283f75b2 */ /* 0x0002640008000100 */
[----:B-1----:R-:W-:Y:S01]  /*0580*/  NOP ;  /* 0x0000000000007918 */ /* 0x002fe20000000000 */
.L_x_0:
[----:B------:R-:W-:Y:S05]  /*0590*/  WARPSYNC.ALL ;  /* 0x0000000000007948 */ /* 0x000fea0003800000 */
[----:B------:R-:W-:Y:S06]  /*05a0*/  BAR.SYNC.DEFER_BLOCKING 0x0 ;  /* 0x0000000000007b1d */ /* 0x000fec0000010000 */
[----:B------:R-:W-:Y:S05]  /*05b0*/  @P4 BRA `(.L_x_1) ;  /* 0x0000000000184947 */ /* 0x000fea0003800000 */
[----:B------:R-:W-:Y:S01]  /*05c0*/  UMOV UR6, 0x1ffffe ;  /* 0x001ffffe00067882 */ /* 0x000fe20000000000 */
[----:B------:R-:W-:Y:S01]  /*05d0*/  UMOV UR7, 0x7ffff800 ;  /* 0x7ffff80000077882 */ /* 0x000fe20000000000 */
[----:B------:R-:W-:Y:S01]  /*05e0*/  NOP ;  /* 0x0000000000007918 */ /* 0x000fe20000000000 */
[----:B------:R-:W1:Y:S03]  /*05f0*/  FENCE.VIEW.ASYNC.S ;  /* 0x00000000000073c6 */ /* 0x000e660000000000 */
[----:B------:R1:W1:Y:S02]  /*0600*/  SYNCS.EXCH.64 URZ, [UR40+0x30008], UR6 ;  /* 0x03000806283f75b2 */ /* 0x0002640008000100 */
[----:B-1----:R-:W-:Y:S01]  /*0610*/  NOP ;  /* 0x0000000000007918 */ /* 0x002fe20000000000 */
.L_x_1:
        /* <DEDUP_REMOVED lines=9> */
.L_x_2:
        /* <DEDUP_REMOVED lines=9> */
.L_x_3:
[----:B------:R-:W-:Y:S05]  /*0740*/  WARPSYNC.ALL ;  /* 0x0000000000007948 */ /* 0x000fea0003800000 */
[----:B------:R-:W-:Y:S01]  /*0750*/  ELECT P3, URZ, ~URZ ;  /* 0x000000003f3f782f */ /* 0x000fe20008060100 */
[--C-:B------:R-:W-:Y:S01]  /*0760*/  @!P2 IMAD.IADD R3, R3, 0x1, -R10.reuse ;  /* 0x000000010303a824 */ /* 0x100fe200078e0a0a */
[----:B------:R-:W-:Y:S01]  /*0770*/  LOP3.LUT R7, R7, R14, RZ, 0x3c, !PT ;  /* 0x0000000e07077212 */ /* 0x000fe200078e3cff */
[----:B------:R-:W-:Y:S01]  /*0780*/  @!P1 IMAD.IADD R5, R5, 0x1, -R10 ;  /* 0x0000000105059824 */ /* 0x000fe200078e0a0a */
[----:B------:R-:W-:Y:S01]  /*0790*/  ISETP.GT.AND P0, PT, R174, RZ, P3 ;  /* 0x000000ffae00720c */ /* 0x000fe20001f04270 */
[----:B------:R-:W-:Y:S01]  /*07a0*/  @!P1 VIADD R2, R2, 0x1 ;  /* 0x0000000102029836 */ /* 0x000fe20000000000 */
[----:B------:R-:W-:-:S02]  /*07b0*/  ISETP.GT.U32.AND P2, PT, R10, R3, PT ;  /* 0x000000030a00720c */ /* 0x000fc40003f44070 */
[----:B------:R-:W-:Y:S02]  /*07c0*/  ISETP.LT.U32.AND P0, PT, R178, 0x20, P0 ;  /* 0x00000020b200780c */ /* 0x000fe40000701070 */
[----:B------:R-:W-:-:S09]  /*07d0*/  ISETP.GE.U32.AND P6, PT, R5, R10, PT ;  /* 0x0000000a0500720c */ /* 0x000fd20003fc6070 */
[----:B------:R-:W-:Y:S01]  /*07e0*/  @!P2 IMAD.IADD R3, R3, 0x1, -R10 ;  /* 0x000000010303a824 */ /* 0x000fe200078e0a0a */
[----:B------:R-:W-:Y:S02]  /*07f0*/  ISETP.GE.AND P2, PT, R6, RZ, PT ;  /* 0x000000ff0600720c */ /* 0x000fe40003f46270 */
[----:B------:R-:W-:Y:S01]  /*0800*/  @P0 IADD3 R0, P1, R182, 0x30, RZ ;  /* 0x00000030b6000810 */ /* 0x000fe20007f3e0ff */
[----:B------:R-:W-:Y:S01]  /*0810*/  @P6 VIADD R2, R2, 0x1 ;  /* 0x0000000102026836 */ /* 0x000fe20000000000 */
[----:B------:R-:W-:Y:S02]  /*0820*/  ISETP.GE.AND P6, PT, R7, RZ, PT ;  /* 0x000000ff0700720c */ /* 0x000fe40003fc6270 */
[----:B------:R-:W-:Y:S01]  /*0830*/  @P0 R2UR UR4, R0 ;  /* 0x00000000000402ca */ /* 0x000fe200000e0000 */
[----:B------:R-:W-:Y:S01]  /*0840*/  @P0 IMAD.X R5, RZ, RZ, R183, P1 ;  /* 0x000000ffff050224 */ /* 0x000fe200008e06b7 */
[----:B------:R-:W-:Y:S02]  /*0850*/  ISETP.GT.AND P1, PT, R174, RZ, PT ;  /* 0x000000ffae00720c */ /* 0x000fe40003f24270 */
[----:B------:R-:W-:-:S02]  /*0860*/  LOP3.LUT R0, RZ, R14, RZ, 0x33, !PT ;  /* 0x0000000eff007212 */ /* 0x000fc400078e33ff */
[----:B------:R-:W-:Y:S01]  /*0870*/  @P0 R2UR UR6, R5 ;  /* 0x00000000050602ca */ /* 0x000fe200000e0000 */
[----:B------:R-:W-:Y:S01]  /*0880*/  @!P2 IMAD.MOV R3, RZ, RZ, -R3 ;  /* 0x000000ffff03a224 */ /* 0x000fe200078e0a03 */
[----:B------:R-:W-:Y:S02]  /*0890*/  @P0 IADD3 R5, P2, R182, 0xb0, RZ ;  /* 0x000000b0b6050810 */ /* 0x000fe40007f5e0ff */
[----:B------:R-:W-:Y:S01]  /*08a0*/  ISETP.EQ.AND P1, PT, R178, RZ, P1 ;  /* 0x000000ffb200720c */ /* 0x000fe20000f22270 */
[----:B------:R-:W-:Y:S01]  /*08b0*/  @!P6 IMAD.MOV R2, RZ, RZ, -R2 ;  /* 0x000000ffff02e224 */ /* 0x000fe200078e0a02 */
[----:B------:R-:W-:Y:S01]  /*08c0*/  @P0 R2UR UR8, R5 ;  /* 0x00000000050802ca */ /* 0x000fe200000e0000 */
[----:B------:R-:W-:Y:S01]  /*08d0*/  @P0 IMAD.X R7, RZ, RZ, R183, P2 ;  /* 0x000000ffff070224 */ /* 0x000fe200010e06b7 */
[----:B------:R-:W-:Y:S01]  /*08e0*/  ISETP.NE.AND P6, PT, R14, RZ, PT ;  /* 0x000000ff0e00720c */ /* 0x000fe20003fc5270 */
[----:B------:R-:W-:-:S03]  /*08f0*/  IMAD.U32 R16, RZ, RZ, UR4 ;  /* 0x00000004ff107e24 */ /* 0x000fc6000f8e00ff */
[----:B------:R-:W-:Y:S01]  /*0900*/  @P0 R2UR UR9, R7 ;  /* 0x00000000070902ca */ /* 0x000fe200000e0000 */
[----:B------:R-:W-:Y:S01]  /*0910*/  IMAD.U32 R17, RZ, RZ, UR6 ;  /* 0x00000006ff117e24 */ /* 0x000fe2000f8e00ff */
[----:B------:R-:W-:Y:S01]  /*0920*/  BAR.SYNC.DEFER_BLOCKING 0x0 ;  /* 0x0000000000007b1d */ /* 0x000fe20000010000 */
[C---:B------:R-:W-:Y:S01]  /*0930*/  SEL R3, R0.reuse, R3, !P6 ;  /* 0x0000000300037207 */ /* 0x040fe20007000000 */
[----:B------:R-:W-:Y:S01]  /*0940*/  UIADD3 UR41, UR40, 0x30000, URZ ;  /* 0x0003000028297890 */ /* 0x000fe2000fffe03f */
[----:B------:R-:W-:Y:S01]  /*0950*/  SEL R0, R0, R2, !P6 ;  /* 0x0000000200007207 */ /* 0x000fe20007000000 */
[----:B------:R-:W-:Y:S01]  /*0960*/  @P1 IMAD.MOV.U32 R2, RZ, RZ, 0xc000 ;  /* 0x0000c000ff021424 */ /* 0x000fe200078e00ff */
[----:B------:R-:W-:Y:S01]  /*0970*/  ULEA.HI.SX32 UR11, UR5, 0xffffffff, 0x19 ;  /* 0xffffffff050b7891 */ /* 0x000fe2000f8fca3f */
[----:B------:R-:W-:Y:S01]  /*0980*/  IMAD R3, R12, 0x8, R3 ;  /* 0x000000080c037824 */ /* 0x000fe200078e0203 */
[----:B------:R-:W-:Y:S01]  /*0990*/  @P0 R2UR UR6, R16 ;  /* 0x00000000100602ca */ /* 0x000fe200000e0000 */
[----:B------:R-:W-:Y:S01]  /*09a0*/  IMAD.SHL.U32 R0, R0, 0x100, RZ ;  /* 0x0000010000007824 */ /* 0x000fe200078e00ff */
[----:B------:R-:W-:Y:S01]  /*09b0*/  @P0 R2UR UR7, R17 ;  /* 0x00000000110702ca */ /* 0x000fe200000e0000 */
[----:B------:R-:W-:Y:S01]  /*09c0*/  UMOV UR4, 0x2 ;  /* 0x0000000200047882 */ /* 0x000fe20000000000 */
[----:B------:R-:W-:-:S02]  /*09d0*/  UIADD3 UR44, UR40, 0x10000, URZ ;  /* 0x00010000282c7890 */ /* 0x000fc4000fffe03f */
[----:B------:R-:W-:Y:S01]  /*09e0*/  R2UR UR47, R0 ;  /* 0x00000000002f72ca */ /* 0x000fe200000e0000 */
[----:B------:R-:W-:Y:S01]  /*09f0*/  IMAD.SHL.U32 R0, R3, 0x80, RZ ;  /* 0x0000008003007824 */ /* 0x000fe200078e00ff */
[----:B------:R-:W-:Y:S01]  /*0a00*/  UMOV UR45, UR41 ;  /* 0x00000029002d7c82 */ /* 0x000fe20008000000 */
[----:B------:R-:W-:Y:S01]  /*0a10*/  IMAD.U32 R3, RZ, RZ, UR9 ;  /* 0x00000009ff037e24 */ /* 0x000fe2000f8e00ff */
[----:B------:R-:W-:Y:S02]  /*0a20*/  UMOV UR30, 0x80 ;  /* 0x00000080001e7882 */ /* 0x000fe40000000000 */
[----:B------:R-:W-:Y:S02]  /*0a30*/  R2UR UR10, R0 ;  /* 0x00000000000a72ca */ /* 0x000fe400000e0000 */
[----:B------:R-:W-:Y:S01]  /*0a40*/  @P0 R2UR UR9, R3 ;  /* 0x00000000030902ca */ /* 0x000fe200000e0000 */
[----:B------:R1:W-:Y:S02]  /*0a50*/  @P1 SYNCS.ARRIVE.TRANS64 RZ, [UR40+0x30000], R2 ;  /* 0x03000002ffff19a7 */ /* 0x0003e40008000028 */
[----:B-1----:R-:W-:-:S05]  /*0a60*/  IMAD.U32 R2, RZ, RZ, UR8 ;  /* 0x00000008ff027e24 */ /* 0x002fca000f8e00ff */
[----:B------:R-:W-:Y:S01]  /*0a70*/  @P0 R2UR UR8, R2 ;  /* 0x00000000020802ca */ /* 0x000fe200000e0000 */
[----:B------:R-:W-:Y:S01]  /*0a80*/  VOTEU.ANY UP0, P0 ;  /* 0x00000000003f7886 */ /* 0x000fe20000000100 */
[----:B------:R-:W-:Y:S01]  /*0a90*/  ISETP.NE.AND P2, PT, RZ, UR11, PT ;  /* 0x0000000bff007c0c */ /* 0x000fe2000bf45270 */
[----:B------:R-:W-:Y:S06]  /*0aa0*/  BAR.SYNC.DEFER_BLOCKING 0x0 ;  /* 0x0000000000007b1d */ /* 0x000fec0000010000 */
[----:B------:R-:W-:Y:S01]  /*0ab0*/  VOTEU.ANY UP1, P0 ;  /* 0x00000000003f7886 */ /* 0x000fe20000020100 */
[----:B------:R-:W-:Y:S01]  /*0ac0*/  VOTEU.ANY UP2, P0 ;  /* 0x00000000003f7886 */ /* 0x000fe20000040100 */
[----:B------:R-:W-:Y:S01]  /*0ad0*/  @UP0 UMOV UR42, URZ ;  /* 0x0000003f002a0c82 */ /* 0x000fe20008000000 */
[----:B------:R-:W-:Y:S01]  /*0ae0*/  UMOV UR43, UR10 ;  /* 0x0000000a002b7c82 */ /* 0x000fe20008000000 */
[----:B------:R-:W-:Y:S01]  /*0af0*/  @UP0 UMOV UR46, URZ ;  /* 0x0000003f002e0c82 */ /* 0x000fe20008000000 */
[----:B------:R-:W-:Y:S01]  /*0b00*/  UMOV UR27, UR47 ;  /* 0x0000002f001b7c82 */ /* 0x000fe20008000000 */
[----:B------:R-:W-:Y:S01]  /*0b10*/  UMOV UR31, UR10 ;  /* 0x0000000a001f7c82 */ /* 0x000fe20008000000 */
[----:B------:R1:W-:Y:S01]  /*0b20*/  @UP1 UTMALDG.2D [UR40], [UR6] ;  /* 0x00000028060015b4 */ /* 0x0003e20008008000 */
[----:B------:R-:W-:Y:S06]  /*0b30*/  BAR.SYNC.DEFER_BLOCKING 0x0 ;  /* 0x0000000000007b1d */ /* 0x000fec0000010000 */
[----:B------:R1:W-:Y:S02]  /*0b40*/  @UP2 UTMALDG.2D [UR44], [UR8] ;  /* 0x0000002c080025b4 */ /* 0x0003e40008008000 */
[----:B-1----:R-:W-:Y:S05]  /*0b50*/  @P2 BRA `(.L_x_4) ;  /* 0x0000000000ec2947 */ /* 0x002fea0003800000 */
[----:B------:R-:W-:Y:S01]  /*0b60*/  VIADD R6, R6, 0x84 ;  /* 0x0000008406067836 */ /* 0x000fe20000000000 */
[----:B------:R-:W-:Y:S01]  /*0b70*/  UMOV UR4, 0x1 ;  /* 0x0000000100047882 */ /* 0x000fe20000000000 */
[----:B------:R-:W-:-:S03]  /*0b80*/  UMOV UR30, URZ ;  /* 0x0000003f001e7c82 */ /* 0x000fc60008000000 */
[----:B------:R-:W-:-:S05]  /*0b90*/  IABS R3, R6 ;  /* 0x0000000600037213 */ /* 0x000fca0000000000 */
[----:B------:R-:W-:-:S04]  /*0ba0*/  IMAD.HI.U32 R0, R4, R3, RZ ;  /* 0x0000000304007227 */ /* 0x000fc800078e00ff */
[----:B------:R-:W-:-:S05]  /*0bb0*/  IMAD R2, R0, R15, R3 ;  /* 0x0000000f00027224 */ /* 0x000fca00078e0203 */
[----:B------:R-:W-:-:S13]  /*0bc0*/  ISETP.GT.U32.AND P1, PT, R11, R2, PT ;  /* 0x000000020b00720c */ /* 0x000fda0003f24070 */
[----:B------:R-:W-:Y:S02]  /*0bd0*/  @!P1 IMAD.IADD R2, R2, 0x1, -R11 ;  /* 0x0000000102029824 */ /* 0x000fe400078e0a0b */
[----:B------:R-:W-:-:S03]  /*0be0*/  @!P1 VIADD R0, R0, 0x1 ;  /* 0x0000000100009836 */ /* 0x000fc60000000000 */
[----:B------:R-:W-:Y:S02]  /*0bf0*/  ISETP.GE.U32.AND P0, PT, R2, R11, PT ;  /* 0x0000000b0200720c */ /* 0x000fe40003f06070 */
[----:B------:R-:W-:-:S04]  /*0c00*/  LOP3.LUT R2, R6, R21, RZ, 0x3c, !PT ;  /* 0x0000001506027212 */ /* 0x000fc800078e3cff */
[----:B------:R-:W-:-:S07]  /*0c10*/  ISETP.GE.AND P6, PT, R2, RZ, PT ;  /* 0x000000ff0200720c */ /* 0x000fce0003fc6270 */
[----:B------:R-:W-:-:S06]  /*0c20*/  @P0 VIADD R0, R0, 0x1 ;  /* 0x0000000100000836 */ /* 0x000fcc0000000000 */
[----:B------:R-:W-:-:S05]  /*0c30*/  @!P6 IMAD.MOV R0, RZ, RZ, -R0 ;  /* 0x000000ffff00e224 */ /* 0x000fca00078e0a00 */
[----:B------:R-:W-:-:S05]  /*0c40*/  SEL R17, R9, R0, !P5 ;  /* 0x0000000009117207 */ /* 0x000fca0006800000 */
[----:B------:R-:W-:Y:S02]  /*0c50*/  IMAD R0, R17, -0x8, R176 ;  /* 0xfffffff811007824 */ /* 0x000fe400078e02b0 */
[----:B------:R-:W-:-:S03]  /*0c60*/  IMAD.MOV R8, RZ, RZ, -R17 ;  /* 0x000000ffff087224 */ /* 0x000fc600078e0a11 */
[----:B------:R-:W-:-:S04]  /*0c70*/  VIMNMX R10, R0, 0x8, PT ;  /* 0x00000008000a7848 */ /* 0x000fc80003fe0100 */
[-C--:B------:R-:W-:Y:S02]  /*0c80*/  IABS R7, R10.reuse ;  /* 0x0000000a00077213 */ /* 0x080fe40000000000 */
[----:B------:R-:W-:Y:S02]  /*0c90*/  IABS R13, R10 ;  /* 0x0000000a000d7213 */ /* 0x000fe40000000000 */
[----:B------:R-:W1:Y:S03]  /*0ca0*/  I2F.RP R0, R7 ;  /* 0x0000000700007306 */ /* 0x000e660000209400 */
[----:B------:R-:W-:-:S05]  /*0cb0*/  IMAD.MOV R13, RZ, RZ, -R13 ;  /* 0x000000ffff0d7224 */ /* 0x000fca00078e0a0d */
[----:B-1----:R-:W1:Y:S02]  /*0cc0*/  MUFU.RCP R0, R0 ;  /* 0x0000000000007308 */ /* 0x002e640000001000 */
[----:B-1----:R-:W-:-:S06]  /*0cd0*/  VIADD R2, R0, 0xffffffe ;  /* 0x0ffffffe00027836 */ /* 0x002fcc0000000000 */
[----:B------:R1:W2:Y:S02]  /*0ce0*/  F2I.FTZ.U32.TRUNC.NTZ R3, R2 ;  /* 0x0000000200037305 */ /* 0x0002a4000021f000 */
[----:B-1----:R-:W-:Y:S02]  /*0cf0*/  IMAD.MOV.U32 R2, RZ, RZ, RZ ;  /* 0x000000ffff027224 */ /* 0x002fe400078e00ff */
[----:B--2---:R-:W-:-:S04]  /*0d00*/  IMAD.MOV R12, RZ, RZ, -R3 ;  /* 0x000000ffff0c7224 */ /* 0x004fc800078e0a03 */
[----:B------:R-:W-:Y:S01]  /*0d10*/  IMAD R5, R12, R7, RZ ;  /* 0x000000070c057224 */ /* 0x000fe200078e02ff */
[----:B------:R-:W-:-:S03]  /*0d20*/  IABS R12, R6 ;  /* 0x00000006000c7213 */ /* 0x000fc60000000000 */
[----:B------:R-:W-:-:S04]  /*0d30*/  IMAD.HI.U32 R3, R3, R5, R2 ;  /* 0x0000000503037227 */ /* 0x000fc800078e0002 */
[----:B------:R-:W-:Y:S02]  /*0d40*/  IMAD R5, R21, R8, R6 ;  /* 0x0000000815057224 */ /* 0x000fe400078e0206 */
[----:B------:R-:W-:-:S03]  /*0d50*/  IMAD.HI.U32 R0, R3, R12, RZ ;  /* 0x0000000c03007227 */ /* 0x000fc600078e00ff */
[----:B------:R-:W-:Y:S01]  /*0d60*/  IABS R8, R5 ;  /* 0x0000000500087213 */ /* 0x000fe20000000000 */
[----:B------:R-:W-:Y:S01]  /*0d70*/  IMAD R0, R0, R13, R12 ;  /* 0x0000000d00007224 */ /* 0x000fe200078e020c */
[----:B------:R-:W-:-:S03]  /*0d80*/  LOP3.LUT R5, R5, R10, RZ, 0x3c, !PT ;  /* 0x0000000a05057212 */ /* 0x000fc600078e3cff */
[----:B------:R-:W-:Y:S01]  /*0d90*/  IMAD.HI.U32 R2, R3, R8, RZ ;  /* 0x0000000803027227 */ /* 0x000fe200078e00ff */
[----:B------:R-:W-:-:S03]  /*0da0*/  ISETP.GT.U32.AND P0, PT, R7, R0, PT ;  /* 0x000000000700720c */ /* 0x000fc60003f04070 */
[----:B------:R-:W-:-:S05]  /*0db0*/  IMAD R3, R2, R13, R8 ;  /* 0x0000000d02037224 */ /* 0x000fca00078e0208 */
[----:B------:R-:W-:-:S05]  /*0dc0*/  ISETP.GT.U32.AND P6, PT, R7, R3, PT ;  /* 0x000000030700720c */ /* 0x000fca0003fc4070 */
[----:B------:R-:W-:-:S05]  /*0dd0*/  @!P0 IMAD.IADD R0, R0, 0x1, -R7 ;  /* 0x0000000100008824 */ /* 0x000fca00078e0a07 */
[----:B------:R-:W-:-:S03]  /*0de0*/  ISETP.GT.U32.AND P1, PT, R7, R0, PT ;  /* 0x000000000700720c */ /* 0x000fc60003f24070 */
[----:B------:R-:W-:Y:S02]  /*0df0*/  @!P6 IMAD.IADD R3, R3, 0x1, -R7 ;  /* 0x000000010303e824 */ /* 0x000fe400078e0a07 */
[----:B------:R-:W-:Y:S01]  /*0e00*/  @!P6 VIADD R2, R2, 0x1 ;  /* 0x000000010202e836 */ /* 0x000fe20000000000 */
[----:B------:R-:W-:Y:S02]  /*0e10*/  ISETP.GE.AND P6, PT, R5, RZ, PT ;  /* 0x000000ff0500720c */ /* 0x000fe40003fc6270 */
[----:B------:R-:W-:Y:S02]  /*0e20*/  ISETP.GE.U32.AND P0, PT, R3, R7, PT ;  /* 0x000000070300720c */ /* 0x000fe40003f06070 */
[----:B------:R-:W-:-:S03]  /*0e30*/  LOP3.LUT R3, RZ, R10, RZ, 0x33, !PT ;  /* 0x0000000aff037212 */ /* 0x000fc600078e33ff */
[----:B------:R-:W-:Y:S01]  /*0e40*/  @!P1 IMAD.IADD R0, R0, 0x1, -R7 ;  /* 0x0000000100009824 */ /* 0x000fe200078e0a07 */
[----:B------:R-:W-:-:S07]  /*0e50*/  ISETP.GE.AND P1, PT, R6, RZ, PT ;  /* 0x000000ff0600720c */ /* 0x000fce0003f26270 */
[----:B------:R-:W-:Y:S01]  /*0e60*/  @P0 VIADD R2, R2, 0x1 ;  /* 0x0000000102020836 */ /* 0x000fe20000000000 */
[----:B------:R-:W-:-:S03]  /*0e70*/  ISETP.NE.AND P0, PT, R10, RZ, PT ;  /* 0x000000ff0a00720c */ /* 0x000fc60003f05270 */
[----:B------:R-:W-:Y:S02]  /*0e80*/  @!P6 IMAD.MOV R2, RZ, RZ, -R2 ;  /* 0x000000ffff02e224 */ /* 0x000fe400078e0a02 */
[----:B------:R-:W-:-:S03]  /*0e90*/  @!P1 IMAD.MOV R0, RZ, RZ, -R0 ;  /* 0x000000ffff009224 */ /* 0x000fc600078e0a00 */
[C---:B------:R-:W-:Y:S02]  /*0ea0*/  SEL R2, R3.reuse, R2, !P0 ;  /* 0x0000000203027207 */ /* 0x040fe40004000000 */
[----:B------:R-:W-:-:S03]  /*0eb0*/  SEL R0, R3, R0, !P0 ;  /* 0x0000000003007207 */ /* 0x000fc60004000000 */
[----:B------:R-:W-:Y:S02]  /*0ec0*/  IMAD.SHL.U32 R2, R2, 0x100, RZ ;  /* 0x0000010002027824 */ /* 0x000fe400078e00ff */
[----:B------:R-:W-:-:S03]  /*0ed0*/  IMAD R0, R17, 0x8, R0 ;  /* 0x0000000811007824 */ /* 0x000fc600078e0200 */
[----:B------:R-:W-:Y:S01]  /*0ee0*/  R2UR UR27, R2 ;  /* 0x00000000021b72ca */ /* 0x000fe200000e0000 */
[----:B------:R-:W-:-:S05]  /*0ef0*/  IMAD.SHL.U32 R0, R0, 0x80, RZ ;  /* 0x0000008000007824 */ /* 0x000fca00078e00ff */
[----:B------:R-:W-:-:S15]  /*0f00*/  R2UR UR31, R0 ;  /* 0x00000000001f72ca */ /* 0x000fde00000e0000 */
.L_x_4:
[----:B------:R-:W-:Y:S01]  /*0f10*/  BAR.SYNC.DEFER_BLOCKING 0x0 ;  /* 0x0000000000007b1d */ /* 0x000fe20000010000 */
[C---:B------:R-:W-:Y:S01]  /*0f20*/  ISETP.GT.AND P0, PT, R174.reuse, 0x1, P3 ;  /* 0x00000001ae00780c */ /* 0x040fe20001f04270 */
[----:B------:R-:W-:Y:S01]  /*0f30*/  UISETP.GT.U32.AND UP1, UPT, UR11, 0x1, UPT ;  /* 0x000000010b00788c */ /* 0x000fe2000bf24070 */
[----:B------:R-:W-:Y:S01]  /*0f40*/  ISETP.GT.AND P1, PT, R174, 0x1, PT ;  /* 0x00000001ae00780c */ /* 0x000fe20003f24270 */
[----:B------:R-:W-:Y:S01]  /*0f50*/  UISETP.GE.U32.AND UP0, UPT, UR11, 0x2, UPT ;  /* 0x000000020b00788c */ /* 0x000fe2000bf06070 */
[C---:B------:R-:W-:Y:S01]  /*0f60*/  ISETP.LT.U32.AND P0, PT, R178.reuse, 0x20, P0 ;  /* 0x00000020b200780c */ /* 0x040fe20000701070 */
[----:B------:R-:W-:Y:S01]  /*0f70*/  UMOV UR26, UR30 ;  /* 0x0000001e001a7c82 */ /* 0x000fe20008000000 */
[----:B------:R-:W-:Y:S01]  /*0f80*/  ISETP.EQ.AND P1, PT, R178, RZ, P1 ;  /* 0x000000ffb200720c */ /* 0x000fe20000f22270 */
[----:B------:R-:W-:Y:S01]  /*0f90*/  UMOV UR15, UR27 ;  /* 0x0000001b000f7c82 */ /* 0x000fe20008000000 */
[----:B------:R-:W-:-:S09]  /*0fa0*/  USEL UR42, UR4, URZ, UP0 ;  /* 0x0000003f042a7287 */ /* 0x000fd20008000000 */
[----:B------:R-:W-:Y:S01]  /*0fb0*/  @P0 IADD3 R0, P6, R182, 0x30, RZ ;  /* 0x00000030b6000810 */ /* 0x000fe20007fde0ff */
[----:B------:R-:W-:Y:S01]  /*0fc0*/  VOTEU.ANY UP2, P0 ;  /* 0x00000000003f7886 */ /* 0x000fe20000040100 */
[----:B------:R-:W-:Y:S02]  /*0fd0*/  VOTEU.ANY UP3, P0 ;  /* 0x00000000003f7886 */ /* 0x000fe40000060100 */
[----:B------:R-:W-:Y:S01]  /*0fe0*/  @P0 R2UR UR5, R0 ;  /* 0x00000000000502ca */ /* 0x000fe200000e0000 */
[--C-:B------:R-:W-:Y:S01]  /*0ff0*/  @P0 IMAD.X R2, RZ, RZ, R183.reuse, P6 ;  /* 0x000000ffff020224 */ /* 0x100fe200030e06b7 */
[----:B------:R-:W-:Y:S01]  /*1000*/  @P0 IADD3 R3, P6, R182, 0xb0, RZ ;  /* 0x000000b0b6030810 */ /* 0x000fe20007fde0ff */
[----:B------:R-:W-:Y:S02]  /*1010*/  @UP2 UIADD3 UR28, UR40, 0x4000, URZ ;  /* 0x00004000281c2890 */ /* 0x000fe4000fffe03f */
[----:B------:R-:W-:Y:S01]  /*1020*/  @UP2 UIADD3 UR29, UR40, 0x30008, URZ ;  /* 0x00030008281d2890 */ /* 0x000fe2000fffe03f */
[----:B------:R-:W-:Y:S01]  /*1030*/  @P0 R2UR UR6, R2 ;  /* 0x00000000020602ca */ /* 0x000fe200000e0000 */
[----:B------:R-:W-:Y:S01]  /*1040*/  @P0 IMAD.X R0, RZ, RZ, R183, P6 ;  /* 0x000000ffff000224 */ /* 0x000fe200030e06b7 */
[----:B------:R-:W-:Y:S01]  /*1050*/  @P0 R2UR UR7, R3 ;  /* 0x00000000030702ca */ /* 0x000fe200000e0000 */
[----:B------:R-:W-:Y:S01]  /*1060*/  @UP2 UIADD3 UR24, UR40, 0x18000, URZ ;  /* 0x0001800028182890 */ /* 0x000fe2000fffe03f */
[----:B------:R-:W-:Y:S01]  /*1070*/  ISETP.GT.AND P6, PT, R174, 0x2, P3 ;  /* 0x00000002ae00780c */ /* 0x000fe20001fc4270 */
[----:B------:R-:W-:Y:S01]  /*1080*/  @UP2 UIADD3 UR25, UR40, 0x30008, URZ ;  /* 0x0003000828192890 */ /* 0x000fe2000fffe03f */
[----:B------:R-:W-:Y:S01]  /*1090*/  @P0 R2UR UR8, R0 ;  /* 0x00000000000802ca */ /* 0x000fe200000e0000 */
[----:B------:R-:W-:Y:S01]  /*10a0*/  @P1 IMAD.MOV.U32 R0, RZ, RZ, 0xc000 ;  /* 0x0000c000ff001424 */ /* 0x000fe200078e00ff */
[----:B------:R-:W-:Y:S01]  /*10b0*/  ISETP.LT.U32.AND P6, PT, R178, 0x20, P6 ;  /* 0x00000020b200780c */ /* 0x000fe200037c1070 */
[----:B------:R-:W-:Y:S01]  /*10c0*/  IMAD.U32 R2, RZ, RZ, UR5 ;  /* 0x00000005ff027e24 */ /* 0x000fe2000f8e00ff */
[----:B------:R-:W-:Y:S01]  /*10d0*/  VOTEU.ANY UP4, P0 ;  /* 0x00000000003f7886 */ /* 0x000fe20000080100 */
[----:B------:R1:W-:Y:S02]  /*10e0*/  @P1 SYNCS.ARRIVE.TRANS64 RZ, [UR40+0x30008], R0 ;  /* 0x03000800ffff19a7 */ /* 0x0003e40008000028 */
[----:B------:R-:W-:-:S02]  /*10f0*/  IMAD.U32 R3, RZ, RZ, UR6 ;  /* 0x00000006ff037e24 */ /* 0x000fc4000f8e00ff */
[----:B------:R-:W-:Y:S01]  /*1100*/  IMAD.U32 R12, RZ, RZ, UR7 ;  /* 0x00000007ff0c7e24 */ /* 0x000fe2000f8e00ff */
[----:B------:R-:W-:Y:S02]  /*1110*/  UMOV UR7, UR31 ;  /* 0x0000001f00077c82 */ /* 0x000fe40008000000 */
[----:B------:R-:W-:Y:S01]  /*1120*/  @P0 R2UR UR9, R3 ;  /* 0x00000000030902ca */ /* 0x000fe200000e0000 */
[----:B------:R-:W-:Y:S01]  /*1130*/  IMAD.U32 R13, RZ, RZ, UR8 ;  /* 0x00000008ff0d7e24 */ /* 0x000fe2000f8e00ff */
[----:B------:R-:W-:Y:S01]  /*1140*/  @P0 R2UR UR8, R2 ;  /* 0x00000000020802ca */ /* 0x000fe200000e0000 */
[----:B------:R-:W-:Y:S01]  /*1150*/  BAR.SYNC.DEFER_BLOCKING 0x0 ;  /* 0x0000000000007b1d */ /* 0x000fe20000010000 */
[----:B------:R-:W-:Y:S02]  /*1160*/  @P0 R2UR UR12, R12 ;  /* 0x000000000c0c02ca */ /* 0x000fe400000e0000 */
[----:B------:R-:W-:Y:S02]  /*1170*/  @P6 IADD3 R12, P1, R182, 0x30, RZ ;  /* 0x00000030b60c6810 */ /* 0x000fe40007f3e0ff */
[----:B------:R-:W-:-:S02]  /*1180*/  @P0 R2UR UR13, R13 ;  /* 0x000000000d0d02ca */ /* 0x000fc400000e0000 */
[----:B------:R-:W-:Y:S01]  /*1190*/  @P6 IADD3 R14, P0, R182, 0xb0, RZ ;  /* 0x000000b0b60e6810 */ /* 0x000fe20007f1e0ff */
[----:B------:R-:W-:Y:S01]  /*11a0*/  @P6 IMAD.X R13, RZ, RZ, R183, P1 ;  /* 0x000000ffff0d6224 */ /* 0x000fe200008e06b7 */
[----:B------:R-:W-:-:S03]  /*11b0*/  PLOP3.LUT P1, PT, PT, PT, UP1, 0x80, 0x0 ;  /* 0x000000000000781c */ /* 0x000fc60003f2f018 */
[----:B------:R-:W-:Y:S01]  /*11c0*/  @P6 IMAD.X R16, RZ, RZ, R183, P0 ;  /* 0x000000ffff106224 */ /* 0x000fe200000e06b7 */
[----:B------:R1:W-:Y:S01]  /*11d0*/  @UP3 UTMALDG.2D [UR28], [UR8] ;  /* 0x0000001c080035b4 */ /* 0x0003e20008008000 */
[----:B------:R-:W-:Y:S06]  /*11e0*/  BAR.SYNC.DEFER_BLOCKING 0x0 ;  /* 0x0000000000007b1d */ /* 0x000fec0000010000 */
[----:B------:R1:W-:Y:S02]  /*11f0*/  @UP4 UTMALDG.2D [UR24], [UR12] ;  /* 0x000000180c0045b4 */ /* 0x0003e40008008000 */
[----:B-1----:R-:W-:Y:S05]  /*1200*/  @P1 BRA `(.L_x_5) ;  /* 0x0000000000e81947 */ /* 0x002fea0003800000 */
[----:B------:R-:W-:-:S05]  /*1210*/  VIADD R6, R6, 0x84 ;  /* 0x0000008406067836 */ /* 0x000fca0000000000 */
[-C--:B------:R-:W-:Y:S02]  /*1220*/  IABS R0, R6.reuse ;  /* 0x0000000600007213 */ /* 0x080fe40000000000 */
[----:B------:R-:W-:-:S03]  /*1230*/  IABS R10, R6 ;  /* 0x00000006000a7213 */ /* 0x000fc60000000000 */
        /* <DEDUP_REMOVED lines=8> */
[----:B------:R-:W-:-:S04]  /*12c0*/  @P0 VIADD R4, R4, 0x1 ;  /* 0x0000000104040836 */ /* 0x000fc80000000000 */
[----:B------:R-:W-:-:S04]  /*12d0*/  IMAD.MOV.U32 R0, RZ, RZ, R4 ;  /* 0x000000ffff007224 */ /* 0x000fc800078e0004 */
[----:B------:R-:W-:-:S05]  /*12e0*/  @!P1 IMAD.MOV R0, RZ, RZ, -R0 ;  /* 0x000000ffff009224 */ /* 0x000fca00078e0a00 */
[----:B------:R-:W-:-:S05]  /*12f0*/  SEL R9, R9, R0, !P5 ;  /* 0x0000000009097207 */ /* 0x000fca0006800000 */
[----:B------:R-:W-:Y:S02]  /*1300*/  IMAD R0, R9, -0x8, R176 ;  /* 0xfffffff809007824 */ /* 0x000fe400078e02b0 */
[----:B------:R-:W-:-:S03]  /*1310*/  IMAD.MOV R4, RZ, RZ, -R9 ;  /* 0x000000ffff047224 */ /* 0x000fc600078e0a09 */
[----:B------:R-:W-:Y:S01]  /*1320*/  VIMNMX R11, R0, 0x8, PT ;  /* 0x00000008000b7848 */ /* 0x000fe20003fe0100 */
[----:B------:R-:W-:-:S03]  /*1330*/  IMAD R4, R21, R4, R6 ;  /* 0x0000000415047224 */ /* 0x000fc600078e0206 */
[----:B------:R-:W-:-:S04]  /*1340*/  IABS R5, R11 ;  /* 0x0000000b00057213 */ /* 0x000fc80000000000 */
[----:B------:R-:W1:Y:S08]  /*1350*/  I2F.RP R0, R5 ;  /* 0x0000000500007306 */ /* 0x000e700000209400 */
        /* <DEDUP_REMOVED lines=8> */
[----:B------:R-:W-:Y:S01]  /*13e0*/  IMAD.MOV R7, RZ, RZ, -R8 ;  /* 0x000000ffff077224 */ /* 0x000fe200078e0a08 */
[----:B------:R-:W-:Y:S01]  /*13f0*/  IABS R8, R4 ;  /* 0x0000000400087213 */ /* 0x000fe20000000000 */
[----:B------:R-:W-:Y:S01]  /*1400*/  IMAD.HI.U32 R0, R3, R10, RZ ;  /* 0x0000000a03007227 */ /* 0x000fe200078e00ff */
[----:B------:R-:W-:-:S03]  /*1410*/  LOP3.LUT R4, R4, R11, RZ, 0x3c, !PT ;  /* 0x0000000b04047212 */ /* 0x000fc600078e3cff */
[----:B------:R-:W-:Y:S02]  /*1420*/  IMAD R0, R0, R7, R10 ;  /* 0x0000000700007224 */ /* 0x000fe400078e020a */
[----:B------:R-:W-:-:S03]  /*1430*/  IMAD.HI.U32 R2, R3, R8, RZ ;  /* 0x0000000803027227 */ /* 0x000fc600078e00ff */
[----:B------:R-:W-:Y:S01]  /*1440*/  ISETP.GT.U32.AND P0, PT, R5, R0, PT ;  /* 0x000000000500720c */ /* 0x000fe20003f04070 */
[----:B------:R-:W-:-:S05]  /*1450*/  IMAD R3, R2, R7, R8 ;  /* 0x0000000702037224 */ /* 0x000fca00078e0208 */
[----:B------:R-:W-:-:S07]  /*1460*/  ISETP.GT.U32.AND P5, PT, R5, R3, PT ;  /* 0x000000030500720c */ /* 0x000fce0003fa4070 */
[----:B------:R-:W-:-:S05]  /*1470*/  @!P0 IMAD.IADD R0, R0, 0x1, -R5 ;  /* 0x0000000100008824 */ /* 0x000fca00078e0a05 */
[----:B------:R-:W-:Y:S01]  /*1480*/  ISETP.GT.U32.AND P1, PT, R5, R0, PT ;  /* 0x000000000500720c */ /* 0x000fe20003f24070 */
[----:B------:R-:W-:Y:S02]  /*1490*/  @!P5 IMAD.IADD R3, R3, 0x1, -R5 ;  /* 0x000000010303d824 */ /* 0x000fe400078e0a05 */
[----:B------:R-:W-:Y:S01]  /*14a0*/  @!P5 VIADD R2, R2, 0x1 ;  /* 0x000000010202d836 */ /* 0x000fe20000000000 */
[----:B------:R-:W-:Y:S02]  /*14b0*/  ISETP.GE.AND P5, PT, R4, RZ, PT ;  /* 0x000000ff0400720c */ /* 0x000fe40003fa6270 */
[----:B------:R-:W-:Y:S02]  /*14c0*/  ISETP.GE.U32.AND P0, PT, R3, R5, PT ;  /* 0x000000050300720c */ /* 0x000fe40003f06070 */
[----:B------:R-:W-:-:S05]  /*14d0*/  LOP3.LUT R3, RZ, R11, RZ, 0x33, !PT ;  /* 0x0000000bff037212 */ /* 0x000fca00078e33ff */
[----:B------:R-:W-:Y:S01]  /*14e0*/  @!P1 IMAD.IADD R0, R0, 0x1, -R5 ;  /* 0x0000000100009824 */ /* 0x000fe200078e0a05 */
[----:B------:R-:W-:-:S05]  /*14f0*/  ISETP.GE.AND P1, PT, R6, RZ, PT ;  /* 0x000000ff0600720c */ /* 0x000fca0003f26270 */
[----:B------:R-:W-:Y:S01]  /*1500*/  @P0 VIADD R2, R2, 0x1 ;  /* 0x0000000102020836 */ /* 0x000fe20000000000 */
[----:B------:R-:W-:-:S03]  /*1510*/  ISETP.NE.AND P0, PT, R11, RZ, PT ;  /* 0x000000ff0b00720c */ /* 0x000fc60003f05270 */
[----:B------:R-:W-:-:S04]  /*1520*/  @!P5 IMAD.MOV R2, RZ, RZ, -R2 ;  /* 0x000000ffff02d224 */ /* 0x000fc800078e0a02 */
[----:B------:R-:W-:Y:S01]  /*1530*/  @!P1 IMAD.MOV R0, RZ, RZ, -R0 ;  /* 0x000000ffff009224 */ /* 0x000fe200078e0a00 */
[----:B------:R-:W-:-:S04]  /*1540*/  SEL R2, R3, R2, !P0 ;  /* 0x0000000203027207 */ /* 0x000fc80004000000 */
[----:B------:R-:W-:Y:S01]  /*1550*/  SEL R0, R3, R0, !P0 ;  /* 0x0000000003007207 */ /* 0x000fe20004000000 */
[----:B------:R-:W-:-:S04]  /*1560*/  IMAD.SHL.U32 R2, R2, 0x100, RZ ;  /* 0x0000010002027824 */ /* 0x000fc800078e00ff */
[----:B------:R-:W-:Y:S01]  /*1570*/  IMAD R0, R9, 0x8, R0 ;  /* 0x0000000809007824 */ /* 0x000fe200078e0200 */
[----:B------:R-:W-:-:S03]  /*1580*/  R2UR UR15, R2 ;  /* 0x00000000020f72ca */ /* 0x000fc600000e0000 */
[----:B------:R-:W-:-:S05]  /*1590*/  IMAD.SHL.U32 R0, R0, 0x80, RZ ;  /* 0x0000008000007824 */ /* 0x000fca00078e00ff */
[----:B------:R-:W-:-:S15]  /*15a0*/  R2UR UR7, R0 ;  /* 0x00000000000772ca */ /* 0x000fde00000e0000 */
.L_x_5:
[----:B------:R-:W-:Y:S01]  /*15b0*/  BAR.SYNC.DEFER_BLOCKING 0x0 ;  /* 0x0000000000007b1d */ /* 0x000fe20000010000 */
[----:B------:R-:W-:Y:S02]  /*15c0*/  ISETP.GT.AND P0, PT, R174, 0x2, PT ;  /* 0x00000002ae00780c */ /* 0x000fe40003f04270 */
[----:B------:R-:W-:Y:S02]  /*15d0*/  @P6 R2UR UR4, R12 ;  /* 0x000000000c0462ca */ /* 0x000fe400000e0000 */
[----:B------:R-:W-:Y:S01]  /*15e0*/  ISETP.EQ.AND P0, PT, R178, RZ, P0 ;  /* 0x000000ffb200720c */ /* 0x000fe20000702270 */
[----:B------:R-:W-:Y:S01]  /*15f0*/  VOTEU.ANY UP0, P6 ;  /* 0x00000000003f7886 */ /* 0x000fe20003000100 */
[----:B------:R-:W-:Y:S01]  /*1600*/  @P6 R2UR UR5, R13 ;  /* 0x000000000d0562ca */ /* 0x000fe200000e0000 */
[----:B------:R-:W-:Y:S01]  /*1610*/  VOTEU.ANY UP1, P6 ;  /* 0x00000000003f7886 */ /* 0x000fe20003020100 */
[----:B------:R-:W-:Y:S02]  /*1620*/  @P6 R2UR UR8, R16 ;  /* 0x00000000100862ca */ /* 0x000fe400000e0000 */
[----:B------:R-:W-:Y:S01]  /*1630*/  @P6 R2UR UR6, R14 ;  /* 0x000000000e0662ca */ /* 0x000fe200000e0000 */
[----:B------:R-:W-:Y:S01]  /*1640*/  @UP0 UIADD3 UR12, UR40, 0x20000, URZ ;  /* 0x00020000280c0890 */ /* 0x000fe2000fffe03f */
[----:B------:R-:W-:Y:S01]  /*1650*/  SHF.R.U32.HI R184, RZ, 0x5, R178 ;  /* 0x00000005ffb87819 */ /* 0x000fe200000116b2 */
[----:B------:R-:W-:-:S02]  /*1660*/  @UP0 UIADD3 UR13, UR40, 0x30010, URZ ;  /* 0x00030010280d0890 */ /* 0x000fc4000fffe03f */
[----:B------:R-:W-:Y:S01]  /*1670*/  IMAD.U32 R2, RZ, RZ, UR4 ;  /* 0x00000004ff027e24 */ /* 0x000fe2000f8e00ff */
[----:B------:R-:W-:Y:S01]  /*1680*/  @UP0 UIADD3 UR4, UR40, 0x8000, URZ ;  /* 0x0000800028040890 */ /* 0x000fe2000fffe03f */
[----:B------:R-:W-:Y:S02]  /*1690*/  @P0 IMAD.MOV.U32 R0, RZ, RZ, 0xc000 ;  /* 0x0000c000ff000424 */ /* 0x000fe400078e00ff */
[----:B------:R-:W-:Y:S01]  /*16a0*/  IMAD.U32 R3, RZ, RZ, UR5 ;  /* 0x00000005ff037e24 */ /* 0x000fe2000f8e00ff */
[----:B------:R-:W-:Y:S01]  /*16b0*/  @UP0 UIADD3 UR5, UR40, 0x30010, URZ ;  /* 0x0003001028050890 */ /* 0x000fe2000fffe03f */
[----:B------:R-:W-:Y:S01]  /*16c0*/  IMAD.U32 R5, RZ, RZ, UR8 ;  /* 0x00000008ff057e24 */ /* 0x000fe2000f8e00ff */
[----:B------:R-:W-:Y:S01]  /*16d0*/  @P6 R2UR UR8, R2 ;  /* 0x00000000020862ca */ /* 0x000fe200000e0000 */
[----:B------:R1:W-:Y:S01]  /*16e0*/  @P0 SYNCS.ARRIVE.TRANS64 RZ, [UR40+0x30010], R0 ;  /* 0x03001000ffff09a7 */ /* 0x0003e20008000028 */
[----:B------:R-:W-:Y:S01]  /*16f0*/  @P6 R2UR UR9, R3 ;  /* 0x00000000030962ca */ /* 0x000fe200000e0000 */
[----:B------:R-:W-:Y:S01]  /*1700*/  IMAD.U32 R4, RZ, RZ, UR6 ;  /* 0x00000006ff047e24 */ /* 0x000fe2000f8e00ff */
[----:B------:R-:W-:Y:S01]  /*1710*/  USHF.L.U32 UR6, UR42, 0x7, URZ ;  /* 0x000000072a067899 */ /* 0x000fe2000800063f */
[----:B------:R-:W-:Y:S01]  /*1720*/  @P6 R2UR UR17, R5 ;  /* 0x00000000051162ca */ /* 0x000fe200000e0000 */
[----:B------:R-:W-:Y:S01]  /*1730*/  VOTEU.ANY UP0, P6 ;  /* 0x00000000003f7886 */ /* 0x000fe20003000100 */
[----:B------:R-:W-:Y:S01]  /*1740*/  BAR.SYNC.DEFER_BLOCKING 0x0 ;  /* 0x0000000000007b1d */ /* 0x000fe20000010000 */
[----:B------:R-:W-:-:S02]  /*1750*/  @P6 R2UR UR16, R4 ;  /* 0x00000000041062ca */ /* 0x000fc400000e0000 */
[----:B------:R-:W-:-:S03]  /*1760*/  ISETP.GE.AND P0, PT, R174, 0x1, PT ;  /* 0x00000001ae00780c */ /* 0x000fc60003f06270 */
[----:B------:R-:W-:Y:S02]  /*1770*/  UMOV UR14, UR6 ;  /* 0x00000006000e7c82 */ /* 0x000fe40008000000 */
[----:B------:R1:W-:Y:S01]  /*1780*/  @UP0 UTMALDG.2D [UR4], [UR8] ;  /* 0x00000004080005b4 */ /* 0x0003e20008008000 */
[----:B------:R-:W-:Y:S06]  /*1790*/  BAR.SYNC.DEFER_BLOCKING 0x0 ;  /* 0x0000000000007b1d */ /* 0x000fec0000010000 */
[----:B------:R1:W-:Y:S02]  /*17a0*/  @UP1 UTMALDG.2D [UR12], [UR16] ;  /* 0x0000000c100015b4 */ /* 0x0003e40008008000 */
[----:B-1----:R-:W-:Y:S05]  /*17b0*/  @!P0 BRA `(.L_x_6) ;  /* 0x0000006800c48947 */ /* 0x002fea0003800000 */
[----:B------:R1:W-:Y:S01]  /*17c0*/  STL [R1], RZ ;  /* 0x000000ff01007387 */ /* 0x0003e20000100800 */
[--C-:B------:R-:W-:Y:S01]  /*17d0*/  SHF.R.S32.HI R2, RZ, 0x2, R178.reuse ;  /* 0x00000002ff027819 */ /* 0x100fe200000114b2 */
[----:B------:R-:W-:Y:S01]  /*17e0*/  IMAD.SHL.U32 R0, R178, 0x2, RZ ;  /* 0x00000002b2007824 */ /* 0x000fe200078e00ff */
[--C-:B------:R-:W-:Y:S01]  /*17f0*/  SHF.R.U32.HI R4, RZ, 0x3, R178.reuse ;  /* 0x00000003ff047819 */ /* 0x100fe200000116b2 */
[----:B------:R1:W-:Y:S01]  /*1800*/  STL [R1+0x4], RZ ;  /* 0x000004ff01007387 */ /* 0x0003e20000100800 */
[----:B------:R-:W-:Y:S01]  /*1810*/  SGXT R2, R2, 0x1 ;  /* 0x000000010202781a */ /* 0x000fe20000000200 */
[----:B------:R-:W-:Y:S01]  /*1820*/  VIADD R156, R174, 0xfffffffd ;  /* 0xfffffffdae9c7836 */ /* 0x000fe20000000000 */
[----:B------:R-:W-:Y:S01]  /*1830*/  SHF.R.U32.HI R5, RZ, 0x2, R178 ;  /* 0x00000002ff057819 */ /* 0x000fe200000116b2 */
[----:B------:R1:W-:Y:S01]  /*1840*/  STL [R1+0x8], RZ ;  /* 0x000008ff01007387 */ /* 0x0003e20000100800 */
[----:B------:R-:W-:Y:S01]  /*1850*/  SGXT.U32 R4, R4, 0x2 ;  /* 0x000000020404781a */ /* 0x000fe20000000000 */
[----:B------:R-:W-:Y:S01]  /*1860*/  IMAD.MOV.U32 R157, RZ, RZ, RZ ;  /* 0x000000ffff9d7224 */ /* 0x000fe200078e00ff */
[----:B------:R-:W-:Y:S01]  /*1870*/  LOP3.LUT R0, R0, 0x6, RZ, 0xc0, !PT ;  /* 0x0000000600007812 */ /* 0x000fe200078ec0ff */
[----:B------:R1:W-:Y:S01]  /*1880*/  STL [R1+0xc], RZ ;  /* 0x00000cff01007387 */ /* 0x0003e20000100800 */
[----:B------:R-:W-:Y:S01]  /*1890*/  LOP3.LUT R3, R2, 0x90, RZ, 0xc0, !PT ;  /* 0x0000009002037812 */ /* 0x000fe200078ec0ff */
[----:B------:R-:W-:Y:S01]  /*18a0*/  IMAD.MOV.U32 R155, RZ, RZ, RZ ;  /* 0x000000ffff9b7224 */ /* 0x000fe200078e00ff */
[----:B------:R-:W-:Y:S01]  /*18b0*/  LOP3.LUT R5, R4, 0x18, R5, 0xf8, !PT ;  /* 0x0000001804057812 */ /* 0x000fe200078ef805 */
[----:B------:R1:W-:Y:S01]  /*18c0*/  STL [R1+0x10], RZ ;  /* 0x000010ff01007387 */ /* 0x0003e20000100800 */
[----:B------:R-:W-:Y:S01]  /*18d0*/  IMAD.SHL.U32 R4, R178, 0x4, RZ ;  /* 0x00000004b2047824 */ /* 0x000fe200078e00ff */
[----:B------:R-:W-:-:S02]  /*18e0*/  LOP3.LUT R7, R3, 0x10, R0, 0x1e, !PT ;  /* 0x0000001003077812 */ /* 0x000fc400078e1e00 */
[----:B------:R-:W-:Y:S01]  /*18f0*/  CS2R R32, SRZ ;  /* 0x0000000000207805 */ /* 0x000fe2000001ff00 */
[----:B------:R1:W-:Y:S01]  /*1900*/  STL [R1+0x14], RZ ;  /* 0x000014ff01007387 */ /* 0x0003e20000100800 */
[----:B------:R-:W-:Y:S01]  /*1910*/  LOP3.LUT R2, R3, R0, RZ, 0xfc, !PT ;  /* 0x0000000003027212 */ /* 0x000fe200078efcff */
[----:B------:R-:W-:Y:S01]  /*1920*/  IMAD.SHL.U32 R5, R5, 0x100, RZ ;  /* 0x0000010005057824 */ /* 0x000fe200078e00ff */
[----:B------:R-:W-:Y:S01]  /*1930*/  LOP3.LUT R13, R3, 0x28, R0, 0xfe, !PT ;  /* 0x00000028030d7812 */ /* 0x000fe200078efe00 */
[----:B------:R1:W-:Y:S01]  /*1940*/  STL [R1+0x18], RZ ;  /* 0x000018ff01007387 */ /* 0x0003e20000100800 */
[----:B------:R-:W-:Y:S02]  /*1950*/  LOP3.LUT R15, R3, 0x20, R4, 0xf8, !PT ;  /* 0x00000020030f7812 */ /* 0x000fe400078ef804 */
[----:B------:R-:W-:Y:S02]  /*1960*/  CS2R R34, SRZ ;  /* 0x0000000000227805 */ /* 0x000fe4000001ff00 */
[----:B------:R-:W-:Y:S01]  /*1970*/  LOP3.LUT R9, R3, 0x18, R0, 0x1e, !PT ;  /* 0x0000001803097812 */ /* 0x000fe200078e1e00 */
[----:B------:R1:W-:Y:S01]  /*1980*/  STL [R1+0x1c], RZ ;  /* 0x00001cff01007387 */ /* 0x0003e20000100800 */
[----:B------:R-:W-:-:S02]  /*1990*/  LOP3.LUT R11, R3, 0x20, R0, 0xfe, !PT ;  /* 0x00000020030b7812 */ /* 0x000fc400078efe00 */
[----:B------:R-:W-:Y:S02]  /*19a0*/  CS2R R36, SRZ ;  /* 0x0000000000247805 */ /* 0x000fe4000001ff00 */
        /* <DEDUP_REMOVED lines=30> */
[----:B------:R-:W-:-:S02]  /*1b90*/  LOP3.LUT R7, R3, 0x48, RZ, 0xfc, !PT ;  /* 0x0000004803077812 */ /* 0x000fc400078efcff */
        /* <DEDUP_REMOVED lines=29> */
[-C--:B------:R-:W-:Y:S01]  /*1d70*/  LOP3.LUT R9, R8, R5.reuse, RZ, 0xfc, !PT ;  /* 0x0000000508097212 */ /* 0x080fe200078efcff */
[----:B------:R1:W-:Y:S01]  /*1d80*/  STL [R1+0x5c], RZ ;  /* 0x00005cff01007387 */ /* 0x0003e20000100800 */
[----:B------:R-:W-:-:S02]  /*1d90*/  LOP3.LUT R17, R12, R5, RZ, 0xfc, !PT ;  /* 0x000000050c117212 */ /* 0x000fc400078efcff */
[----:B------:R-:W-:Y:S02]  /*1da0*/  CS2R R68, SRZ ;  /* 0x0000000000447805 */ /* 0x000fe4000001ff00 */
[-C--:B------:R-:W-:Y:S01]  /*1db0*/  LOP3.LUT R8, R28, R5.reuse, RZ, 0xfc, !PT ;  /* 0x000000051c087212 */ /* 0x080fe200078efcff */
[----:B------:R1:W-:Y:S01]  /*1dc0*/  STL [R1+0x60], RZ ;  /* 0x000060ff01007387 */ /* 0x0003e20000100800 */
[-C--:B------:R-:W-:Y:S02]  /*1dd0*/  LOP3.LUT R7, R30, R5.reuse, RZ, 0xfc, !PT ;  /* 0x000000051e077212 */ /* 0x080fe400078efcff */
        /* <DEDUP_REMOVED lines=21> */
[----:B------:R-:W-:Y:S01]  /*1f30*/  LOP3.LUT R13, R4, R5, RZ, 0xfc, !PT ;  /* 0x00000005040d7212 */ /* 0x000fe200078efcff */
[----:B------:R1:W-:Y:S01]  /*1f40*/  STL [R1+0x78], RZ ;  /* 0x000078ff01007387 */ /* 0x0003e20000100800 */
[----:B------:R-:W-:Y:S02]  /*1f50*/  LOP3.LUT R184, R184, 0x7fffffc, RZ, 0xc0, !PT ;  /* 0x07fffffcb8b87812 */ /* 0x000fe400078ec0ff */
[----:B------:R-:W-:Y:S02]  /*1f60*/  CS2R R74, SRZ ;  /* 0x00000000004a7805 */ /* 0x000fe4000001ff00 */
[----:B------:R-:W-:Y:S01]  /*1f70*/  ISETP.LT.U32.AND P5, PT, R178, 0x40, P3 ;  /* 0x00000040b200780c */ /* 0x000fe20001fa1070 */
[----:B------:R1:W-:Y:S01]  /*1f80*/  STL [R1+0x7c], RZ ;  /* 0x00007cff01007387 */ /* 0x0003e20000100800 */
[----:B------:R-:W-:-:S02]  /*1f90*/  SEL R158, RZ, 0x1, !P2 ;  /* 0x00000001ff9e7807 */ /* 0x000fc40005000000 */
[----:B------:R-:W-:Y:S02]  /*1fa0*/  CS2R R76, SRZ ;  /* 0x00000000004c7805 */ /* 0x000fe4000001ff00 */
[----:B------:R-:W-:Y:S01]  /*1fb0*/  CS2R R78, SRZ ;  /* 0x00000000004e7805 */ /* 0x000fe2000001ff00 */
[----:B------:R1:W-:Y:S01]  /*1fc0*/  STL [R1+0x80], RZ ;  /* 0x000080ff01007387 */ /* 0x0003e20000100800 */
[----:B------:R-:W-:Y:S02]  /*1fd0*/  CS2R R80, SRZ ;  /* 0x0000000000507805 */ /* 0x000fe4000001ff00 */
[----:B------:R-:W-:Y:S02]  /*1fe0*/  CS2R R82, SRZ ;  /* 0x0000000000527805 */ /* 0x000fe4000001ff00 */
[----:B------:R-:W-:Y:S01]  /*1ff0*/  CS2R R84, SRZ ;  /* 0x0000000000547805 */ /* 0x000fe2000001ff00 */
[----:B------:R1:W-:Y:S01]  /*2000*/  STL [R1+0x84], RZ ;  /* 0x000084ff01007387 */ /* 0x0003e20000100800 */
[----:B------:R-:W-:-:S02]  /*2010*/  CS2R R86, SRZ ;  /* 0x0000000000567805 */ /* 0x000fc4000001ff00 */
        /* <DEDUP_REMOVED lines=43> */
[----:B------:R-:W-:Y:S01]  /*22d0*/  UMOV UR5, 0x2 ;  /* 0x0000000200057882 */ /* 0x000fe20000000000 */
[----:B------:R-:W-:Y:S01]  /*22e0*/  UMOV UR6, 0xffffffff ;  /* 0xffffffff00067882 */ /* 0x000fe20000000000 */
[----:B------:R-:W-:Y:S01]  /*22f0*/  UMOV UR4, URZ ;  /* 0x0000003f00047c82 */ /* 0x000fe20008000000 */
[----:B------:R1:W-:Y:S01]  /*2300*/  STL [R1+0xb4], RZ ;  /* 0x0000b4ff01007387 */ /* 0x0003e20000100800 */
[----:B------:R-:W-:Y:S01]  /*2310*/  UMOV UR19, UR7 ;  /* 0x0000000700137c82 */ /* 0x000fe20008000000 */
[----:B------:R-:W-:Y:S02]  /*2320*/  UMOV UR23, UR15 ;  /* 0x0000000f00177c82 */ /* 0x000fe40008000000 */
[----:B------:R1:W-:Y:S04]  /*2330*/  STL [R1+0xb8], RZ ;  /* 0x0000b8ff01007387 */ /* 0x0003e80000100800 */
        /* <DEDUP_REMOVED lines=80> */
[----:B------:R1:W-:Y:S02]  /*2840*/  STL [R1+0x1fc], RZ ;  /* 0x0001fcff01007387 */ /* 0x0003e40000100800 */
.L_x_10:
[----:B------:R-:W-:Y:S02]  /*2850*/  UISETP.NE.AND UP0, UPT, UR42, UR11, UPT ;  /* 0x0000000b2a00728c */ /* 0x000fe4000bf05270 */
[----:B------:R-:W-:Y:S02]  /*2860*/  UIADD3 UR12, UR42, 0x1, URZ ;  /* 0x000000012a0c7890 */ /* 0x000fe4000fffe03f */
[----:B------:R-:W-:Y:S02]  /*2870*/  UIADD3 UR6, UR6, 0x1, URZ ;  /* 0x0000000106067890 */ /* 0x000fe4000fffe03f */
[----:B------:R-:W-:Y:S02]  /*2880*/  USEL UR12, UR12, URZ, UP0 ;  /* 0x0000003f0c0c7287 */ /* 0x000fe40008000000 */
[----:B------:R-:W-:-:S04]  /*2890*/  UISETP.GT.AND UP0, UPT, UR6, 0x3, UPT ;  /* 0x000000030600788c */ /* 0x000fc8000bf04270 */
[----:B------:R-:W-:Y:S01]  /*28a0*/  ISETP.NE.AND P0, PT, RZ, UR12, PT ;  /* 0x0000000cff007c0c */ /* 0x000fe2000bf05270 */
[----:B------:R-:W-:Y:S02]  /*28b0*/  USEL UR8, URZ, 0x1, !UP0 ;  /* 0x000000013f087887 */ /* 0x000fe4000c000000 */
[----:B------:R-:W-:-:S04]  /*28c0*/  USEL UR6, UR6, URZ, !UP0 ;  /* 0x0000003f06067287 */ /* 0x000fc8000c000000 */
[----:B------:R-:W-:Y:S01]  /*28d0*/  ULEA UR9, UR6, UR41, 0x3 ;  /* 0x0000002906097291 */ /* 0x000fe2000f8e183f */
[----:B------:R-:W-:-:S05]  /*28e0*/  LOP3.LUT R155, R155, UR8, RZ, 0x3c, !PT ;  /* 0x000000089b9b7c12 */ /* 0x000fca000f8e3cff */
[----:B------:R-:W-:Y:S06]  /*28f0*/  @P0 BRA `(.L_x_7) ;  /* 0x00000004001c0947 */ /* 0x000fec0003800000 */
[----:B------:R-:W-:Y:S01]  /*2900*/  IABS R4, R21 ;  /* 0x0000001500047213 */ /* 0x000fe20000000000 */
[----:B------:R-:W-:-:S03]  /*2910*/  VIADD R6, R6, 0x84 ;  /* 0x0000008406067836 */ /* 0x000fc60000000000 */
[----:B------:R-:W2:Y:S08]  /*2920*/  I2F.RP R2, R4 ;  /* 0x0000000400027306 */ /* 0x000eb00000209400 */
[----:B--2---:R-:W2:Y:S02]  /*2930*/  MUFU.RCP R2, R2 ;  /* 0x0000000200027308 */ /* 0x004ea40000001000 */
[----:B--2---:R-:W-:-:S06]  /*2940*/  VIADD R2, R2, 0xffffffe ;  /* 0x0ffffffe02027836 */ /* 0x004fcc0000000000 */
[----:B------:R-:W2:Y:S02]  /*2950*/  F2I.FTZ.U32.TRUNC.NTZ R3, R2 ;  /* 0x0000000200037305 */ /* 0x000ea4000021f000 */
[----:B--2---:R-:W-:-:S04]  /*2960*/  IMAD.MOV R2, RZ, RZ, -R3 ;  /* 0x000000ffff027224 */ /* 0x004fc800078e0a03 */
[----:B------:R-:W-:Y:S02]  /*2970*/  IMAD R5, R2, R4, RZ ;  /* 0x0000000402057224 */ /* 0x000fe400078e02ff */
[----:B------:R-:W-:-:S04]  /*2980*/  IMAD.MOV.U32 R2, RZ, RZ, RZ ;  /* 0x000000ffff027224 */ /* 0x000fc800078e00ff */
[----:B------:R-:W-:Y:S01]  /*2990*/  IMAD.HI.U32 R22, R3, R5, R2 ;  /* 0x0000000503167227 */ /* 0x000fe200078e0002 */
[----:B------:R-:W-:Y:S02]  /*29a0*/  IABS R2, R21 ;  /* 0x0000001500027213 */ /* 0x000fe40000000000 */
[----:B------:R-:W-:-:S03]  /*29b0*/  IABS R3, R6 ;  /* 0x0000000600037213 */ /* 0x000fc60000000000 */
[----:B------:R-:W-:-:S04]  /*29c0*/  IMAD.MOV R2, RZ, RZ, -R2 ;  /* 0x000000ffff027224 */ /* 0x000fc800078e0a02 */
[----:B------:R-:W-:Y:S02]  /*29d0*/  IMAD.MOV.U32 R5, RZ, RZ, R2 ;  /* 0x000000ffff057224 */ /* 0x000fe400078e0002 */
[----:B------:R-:W-:-:S04]  /*29e0*/  IMAD.HI.U32 R2, R22, R3, RZ ;  /* 0x0000000316027227 */ /* 0x000fc800078e00ff */
[----:B------:R-:W-:-:S05]  /*29f0*/  IMAD R3, R2, R5, R3 ;  /* 0x0000000502037224 */ /* 0x000fca00078e0203 */
[----:B------:R-:W-:-:S13]  /*2a00*/  ISETP.GT.U32.AND P0, PT, R4, R3, PT ;  /* 0x000000030400720c */ /* 0x000fda0003f04070 */
[----:B------:R-:W-:Y:S02]  /*2a10*/  @!P0 IMAD.IADD R3, R3, 0x1, -R4 ;  /* 0x0000000103038824 */ /* 0x000fe400078e0a04 */
[----:B------:R-:W-:Y:S01]  /*2a20*/  @!P0 VIADD R2, R2, 0x1 ;  /* 0x0000000102028836 */ /* 0x000fe20000000000 */
[----:B------:R-:W-:Y:S02]  /*2a30*/  ISETP.NE.AND P0, PT, R21, RZ, PT ;  /* 0x000000ff1500720c */ /* 0x000fe40003f05270 */
[----:B------:R-:W-:Y:S02]  /*2a40*/  ISETP.GE.U32.AND P1, PT, R3, R4, PT ;  /* 0x000000040300720c */ /* 0x000fe40003f26070 */
[----:B------:R-:W-:-:S04]  /*2a50*/  LOP3.LUT R3, R6, R21, RZ, 0x3c, !PT ;  /* 0x0000001506037212 */ /* 0x000fc800078e3cff */
[----:B------:R-:W-:-:S07]  /*2a60*/  ISETP.GE.AND P2, PT, R3, RZ, PT ;  /* 0x000000ff0300720c */ /* 0x000fce0003f46270 */
[----:B------:R-:W-:Y:S01]  /*2a70*/  @P1 VIADD R2, R2, 0x1 ;  /* 0x0000000102021836 */ /* 0x000fe20000000000 */
[----:B------:R-:W-:-:S03]  /*2a80*/  ISETP.GE.AND P1, PT, R6, RZ, PT ;  /* 0x000000ff0600720c */ /* 0x000fc60003f26270 */
[----:B------:R-:W-:-:S04]  /*2a90*/  IMAD.MOV.U32 R22, RZ, RZ, R2 ;  /* 0x000000ffff167224 */ /* 0x000fc800078e0002 */
[----:B------:R-:W-:Y:S01]  /*2aa0*/  @!P2 IMAD.MOV R22, RZ, RZ, -R22 ;  /* 0x000000ffff16a224 */ /* 0x000fe200078e0a16 */
[----:B------:R-:W-:-:S05]  /*2ab0*/  @!P0 LOP3.LUT R22, RZ, R21, RZ, 0x33, !PT ;  /* 0x00000015ff168212 */ /* 0x000fca00078e33ff */
[----:B------:R-:W-:-:S05]  /*2ac0*/  IMAD R23, R22, -0x8, R176 ;  /* 0xfffffff816177824 */ /* 0x000fca00078e02b0 */
[----:B------:R-:W-:-:S04]  /*2ad0*/  VIMNMX R23, R23, 0x8, PT ;  /* 0x0000000817177848 */ /* 0x000fc80003fe0100 */
[-C--:B------:R-:W-:Y:S02]  /*2ae0*/  IABS R2, R23.reuse ;  /* 0x0000001700027213 */ /* 0x080fe40000000000 */
[-C--:B------:R-:W-:Y:S02]  /*2af0*/  IABS R153, R23.reuse ;  /* 0x0000001700997213 */ /* 0x080fe40000000000 */
[----:B------:R-:W2:Y:S01]  /*2b00*/  I2F.RP R4, R2 ;  /* 0x0000000200047306 */ /* 0x000ea20000209400 */
[----:B------:R-:W-:Y:S02]  /*2b10*/  LOP3.LUT R154, RZ, R23, RZ, 0x33, !PT ;  /* 0x00000017ff9a7212 */ /* 0x000fe400078e33ff */
[----:B------:R-:W-:-:S05]  /*2b20*/  IMAD.MOV R153, RZ, RZ, -R153 ;  /* 0x000000ffff997224 */ /* 0x000fca00078e0a99 */
[----:B--2---:R-:W2:Y:S02]  /*2b30*/  MUFU.RCP R4, R4 ;  /* 0x0000000400047308 */ /* 0x004ea40000001000 */
[----:B--2---:R-:W-:-:S06]  /*2b40*/  VIADD R4, R4, 0xffffffe ;  /* 0x0ffffffe04047836 */ /* 0x004fcc0000000000 */
[----:B------:R2:W3:Y:S02]  /*2b50*/  F2I.FTZ.U32.TRUNC.NTZ R5, R4 ;  /* 0x0000000400057305 */ /* 0x0004e4000021f000 */
[----:B--2---:R-:W-:Y:S02]  /*2b60*/  IMAD.MOV.U32 R4, RZ, RZ, RZ ;  /* 0x000000ffff047224 */ /* 0x004fe400078e00ff */
[----:B---3--:R-:W-:-:S04]  /*2b70*/  IMAD.MOV R3, RZ, RZ, -R5 ;  /* 0x000000ffff037224 */ /* 0x008fc800078e0a05 */
[----:B------:R-:W-:Y:S01]  /*2b80*/  IMAD R152, R3, R2, RZ ;  /* 0x0000000203987224 */ /* 0x000fe200078e02ff */
[----:B------:R-:W-:-:S03]  /*2b90*/  IABS R3, R6 ;  /* 0x0000000600037213 */ /* 0x000fc60000000000 */
[----:B------:R-:W-:-:S04]  /*2ba0*/  IMAD.HI.U32 R152, R5, R152, R4 ;  /* 0x0000009805987227 */ /* 0x000fc800078e0004 */
[----:B------:R-:W-:Y:S02]  /*2bb0*/  IMAD.MOV R5, RZ, RZ, -R22 ;  /* 0x000000ffff057224 */ /* 0x000fe400078e0a16 */
[----:B------:R-:W-:-:S04]  /*2bc0*/  IMAD.HI.U32 R4, R152, R3, RZ ;  /* 0x0000000398047227 */ /* 0x000fc800078e00ff */
[----:B------:R-:W-:Y:S02]  /*2bd0*/  IMAD R3, R4, R153, R3 ;  /* 0x0000009904037224 */ /* 0x000fe400078e0203 */
[----:B------:R-:W-:-:S03]  /*2be0*/  IMAD R5, R21, R5, R6 ;  /* 0x0000000515057224 */ /* 0x000fc600078e0206 */
[----:B------:R-:W-:Y:S02]  /*2bf0*/  ISETP.GT.U32.AND P0, PT, R2, R3, PT ;  /* 0x000000030200720c */ /* 0x000fe40003f04070 */
[----:B------:R-:W-:Y:S02]  /*2c00*/  IABS R4, R5 ;  /* 0x0000000500047213 */ /* 0x000fe40000000000 */
[----:B------:R-:W-:-:S04]  /*2c10*/  LOP3.LUT R5, R5, R23, RZ, 0x3c, !PT ;  /* 0x0000001705057212 */ /* 0x000fc800078e3cff */
[----:B------:R-:W-:-:S05]  /*2c20*/  ISETP.GE.AND P6, PT, R5, RZ, PT ;  /* 0x000000ff0500720c */ /* 0x000fca0003fc6270 */
[----:B------:R-:W-:-:S05]  /*2c30*/  @!P0 IMAD.IADD R3, R3, 0x1, -R2 ;  /* 0x0000000103038824 */ /* 0x000fca00078e0a02 */
[----:B------:R-:W-:-:S13]  /*2c40*/  ISETP.GT.U32.AND P0, PT, R2, R3, PT ;  /* 0x000000030200720c */ /* 0x000fda0003f04070 */
[----:B------:R-:W-:Y:S01]  /*2c50*/  @!P0 IMAD.IADD R3, R3, 0x1, -R2 ;  /* 0x0000000103038824 */ /* 0x000fe200078e0a02 */
[----:B------:R-:W-:-:S03]  /*2c60*/  ISETP.NE.AND P0, PT, R23, RZ, PT ;  /* 0x000000ff1700720c */ /* 0x000fc60003f05270 */
[----:B------:R-:W-:-:S05]  /*2c70*/  @!P1 IMAD.MOV R3, RZ, RZ, -R3 ;  /* 0x000000ffff039224 */ /* 0x000fca00078e0a03 */
[----:B------:R-:W-:-:S05]  /*2c80*/  SEL R3, R154, R3, !P0 ;  /* 0x000000039a037207 */ /* 0x000fca0004000000 */
[----:B------:R-:W-:-:S04]  /*2c90*/  IMAD R3, R22, 0x8, R3 ;  /* 0x0000000816037824 */ /* 0x000fc800078e0203 */
[----:B------:R-:W-:-:S05]  /*2ca0*/  IMAD.SHL.U32 R3, R3, 0x80, RZ ;  /* 0x0000008003037824 */ /* 0x000fca00078e00ff */
[----:B------:R-:W-:Y:S01]  /*2cb0*/  R2UR UR19, R3 ;  /* 0x00000000031372ca */ /* 0x000fe200000e0000 */
[----:B------:R-:W-:-:S04]  /*2cc0*/  IMAD.HI.U32 R3, R152, R4, RZ ;  /* 0x0000000498037227 */ /* 0x000fc800078e00ff */
[----:B------:R-:W-:-:S05]  /*2cd0*/  IMAD R4, R3, R153, R4 ;  /* 0x0000009903047224 */ /* 0x000fca00078e0204 */
[----:B------:R-:W-:-:S13]  /*2ce0*/  ISETP.GT.U32.AND P2, PT, R2, R4, PT ;  /* 0x000000040200720c */ /* 0x000fda0003f44070 */
[----:B------:R-:W-:Y:S02]  /*2cf0*/  @!P2 IMAD.IADD R4, R4, 0x1, -R2 ;  /* 0x000000010404a824 */ /* 0x000fe400078e0a02 */
[----:B------:R-:W-:-:S03]  /*2d00*/  @!P2 VIADD R3, R3, 0x1 ;  /* 0x000000010303a836 */ /* 0x000fc60000000000 */
[----:B------:R-:W-:-:S13]  /*2d10*/  ISETP.GE.U32.AND P1, PT, R4, R2, PT ;  /* 0x000000020400720c */ /* 0x000fda0003f26070 */
[----:B------:R-:W-:-:S04]  /*2d20*/  @P1 VIADD R3, R3, 0x1 ;  /* 0x0000000103031836 */ /* 0x000fc80000000000 */
[----:B------:R-:W-:-:S05]  /*2d30*/  @!P6 IMAD.MOV R3, RZ, RZ, -R3 ;  /* 0x000000ffff03e224 */ /* 0x000fca00078e0a03 */
[----:B------:R-:W-:-:S05]  /*2d40*/  SEL R2, R154, R3, !P0 ;  /* 0x000000039a027207 */ /* 0x000fca0004000000 */
[----:B------:R-:W-:-:S05]  /*2d50*/  IMAD.SHL.U32 R2, R2, 0x100, RZ ;  /* 0x0000010002027824 */ /* 0x000fca00078e00ff */
[----:B------:R-:W-:-:S15]  /*2d60*/  R2UR UR23, R2 ;  /* 0x00000000021772ca */ /* 0x000fde00000e0000 */
.L_x_7:
[----:B------:R-:W-:Y:S01]  /*2d70*/  BAR.SYNC.DEFER_BLOCKING 0x0 ;  /* 0x0000000000007b1d */ /* 0x000fe20000010000 */
[----:B------:R-:W-:-:S05]  /*2d80*/  IMAD.U32 R2, R155, -0x80000000, RZ ;  /* 0x800000009b027824 */ /* 0x000fca00078e00ff */
[----:B------:R-:W2:Y:S02]  /*2d90*/  SYNCS.PHASECHK.TRANS64.TRYWAIT P0, [UR9], R2 ;  /* 0x00000002ff0075a7 */ /* 0x000ea40008000149 */
[----:B--2---:R-:W-:Y:S05]  /*2da0*/  @!P0 BRA `(.L_x_8) ;  /* 0x0000005400788947 */ /* 0x004fea0003800000 */
.L_x_11:
[----:B------:R-:W-:Y:S04]  /*2db0*/  STL.64 [R1+0x3f8], R154 ;  /* 0x0003f89a01007387 */ /* 0x000fe80000100a00 */
        /* <DEDUP_REMOVED lines=62> */
[----:B------:R2:W-:Y:S04]  /*31a0*/  STL.64 [R1+0x200], R28 ;  /* 0x0002001c01007387 */ /* 0x0005e80000100a00 */
[----:B--2---:R-:W2:Y:S04]  /*31b0*/  LDL.LU.64 R28, [R1] ;  /* 0x00000000011c7983 */ /* 0x004ea80000300a00 */
[----:B------:R-:W2:Y:S04]  /*31c0*/  LDL.LU.64 R30, [R1+0x8] ;  /* 0x00000800011e7983 */ /* 0x000ea80000300a00 */
        /* <DEDUP_REMOVED lines=61> */
[----:B------:R-:W2:Y:S01]  /*35a0*/  LDL.LU.64 R154, [R1+0x1f8] ;  /* 0x0001f800019a7983 */ /* 0x000ea20000300a00 */
[----:B------:R-:W-:Y:S01]  /*35b0*/  ISETP.GT.AND P0, PT, R156, UR4, P3 ;  /* 0x000000049c007c0c */ /* 0x000fe20009f04270 */
[----:B------:R-:W-:Y:S01]  /*35c0*/  ULEA UR13, UR6, UR40, 0xe ;  /* 0x00000028060d7291 */ /* 0x000fe2000f8e703f */
[----:B------:R-:W-:Y:S01]  /*35d0*/  ISETP.NE.AND P2, PT, R157, UR11, PT ;  /* 0x0000000b9d007c0c */ /* 0x000fe2000bf45270 */
[----:B------:R-:W-:Y:S01]  /*35e0*/  UMOV UR55, 0x40000040 ;  /* 0x4000004000377882 */ /* 0x000fe20000000000 */
[----:B------:R-:W-:Y:S01]  /*35f0*/  ISETP.LT.U32.AND P0, PT, R178, 0x20, P0 ;  /* 0x00000020b200780c */ /* 0x000fe20000701070 */
[----:B------:R-:W-:-:S02]  /*3600*/  USHF.R.U32.HI UR16, URZ, 0x4, UR13 ;  /* 0x000000043f107899 */ /* 0x000fc4000801160d */
[----:B------:R-:W-:Y:S02]  /*3610*/  ULEA UR13, UR6, UR44, 0xf ;  /* 0x0000002c060d7291 */ /* 0x000fe4000f8e783f */
[----:B------:R-:W-:Y:S02]  /*3620*/  ULOP3.LUT UR16, UR16, 0x3fff, URZ, 0xc0, !UPT ;  /* 0x00003fff10107892 */ /* 0x000fe4000f8ec03f */
[----:B------:R-:W-:Y:S01]  /*3630*/  USHF.R.U32.HI UR13, URZ, 0x4, UR13 ;  /* 0x000000043f0d7899 */ /* 0x000fe2000801160d */
[----:B------:R-:W-:Y:S01]  /*3640*/  UMOV UR36, 0x4000002 ;  /* 0x0400000200247882 */ /* 0x000fe20000000000 */
[----:B------:R-:W-:Y:S02]  /*3650*/  UMOV UR37, 0x40000040 ;  /* 0x4000004000257882 */ /* 0x000fe40000000000 */
[----:B------:R-:W-:Y:S02]  /*3660*/  ULOP3.LUT UR50, UR13, 0x3fff, URZ, 0xc0, !UPT ;  /* 0x00003fff0d327892 */ /* 0x000fe4000f8ec03f */
[----:B------:R-:W-:Y:S01]  /*3670*/  @P0 IADD3 R2, P1, R182, 0x30, RZ ;  /* 0x00000030b6020810 */ /* 0x000fe20007f3e0ff */
[----:B------:R-:W-:Y:S01]  /*3680*/  UMOV UR38, 0x8000002 ;  /* 0x0800000200267882 */ /* 0x000fe20000000000 */
[----:B------:R-:W-:-:S02]  /*3690*/  ULOP3.LUT UR54, UR50, 0x8000000, URZ, 0xfc, !UPT ;  /* 0x0800000032367892 */ /* 0x000fc4000f8efc3f */
[----:B------:R-:W-:Y:S01]  /*36a0*/  @P0 R2UR UR8, R2 ;  /* 0x00000000020802ca */ /* 0x000fe200000e0000 */
[----:B------:R-:W-:Y:S01]  /*36b0*/  @P0 IMAD.X R2, RZ, RZ, R183, P1 ;  /* 0x000000ffff020224 */ /* 0x000fe200008e06b7 */
[----:B------:R-:W-:Y:S01]  /*36c0*/  UMOV UR39, 0x40000040 ;  /* 0x4000004000277882 */ /* 0x000fe20000000000 */
[----:B------:R-:W-:Y:S01]  /*36d0*/  UMOV UR51, URZ ;  /* 0x0000003f00337c82 */ /* 0x000fe20008000000 */
[----:B------:R-:W-:Y:S01]  /*36e0*/  UMOV UR32, 0x4000004 ;  /* 0x0400000400207882 */ /* 0x000fe20000000000 */
[----:B------:R-:W-:Y:S01]  /*36f0*/  UIADD3.64 UR38, UR50, UR38, URZ ;  /* 0x0000002632267297 */ /* 0x000fe2000fffe03f */
[----:B------:R-:W-:Y:S01]  /*3700*/  @P0 R2UR UR9, R2 ;  /* 0x00000000020902ca */ /* 0x000fe200000e0000 */
[----:B------:R-:W-:Y:S01]  /*3710*/  UMOV UR33, 0x40000040 ;  /* 0x4000004000217882 */ /* 0x000fe20000000000 */
[----:B------:R-:W-:Y:S01]  /*3720*/  UMOV UR34, 0x8000004 ;  /* 0x0800000400227882 */ /* 0x000fe20000000000 */
[----:B------:R-:W-:Y:S01]  /*3730*/  UMOV UR35, 0x40000040 ;  /* 0x4000004000237882 */ /* 0x000fe20000000000 */
[----:B------:R-:W-:Y:S01]  /*3740*/  UMOV UR48, 0x4000006 ;  /* 0x0400000600307882 */ /* 0x000fe20000000000 */
[----:B------:R-:W-:-:S02]  /*3750*/  UIADD3.64 UR34, UR50, UR34, URZ ;  /* 0x0000002232227297 */ /* 0x000fc4000fffe03f */
[----:B------:R-:W-:Y:S01]  /*3760*/  IMAD.U32 R2, RZ, RZ, UR8 ;  /* 0x00000008ff027e24 */ /* 0x000fe2000f8e00ff */
[----:B------:R-:W-:Y:S01]  /*3770*/  UMOV UR49, 0x40000040 ;  /* 0x4000004000317882 */ /* 0x000fe20000000000 */
[----:B------:R-:W-:Y:S01]  /*3780*/  UMOV UR20, 0x8000006 ;  /* 0x0800000600147882 */ /* 0x000fe20000000000 */
[----:B------:R-:W-:Y:S02]  /*3790*/  UMOV UR21, 0x40000040 ;  /* 0x4000004000157882 */ /* 0x000fe40000000000 */
[----:B------:R-:W-:Y:S01]  /*37a0*/  @P0 R2UR UR24, R2 ;  /* 0x00000000021802ca */ /* 0x000fe200000e0000 */
[----:B------:R-:W-:Y:S01]  /*37b0*/  IMAD.U32 R3, RZ, RZ, UR9 ;  /* 0x00000009ff037e24 */ /* 0x000fe2000f8e00ff */
[----:B------:R-:W-:Y:S01]  /*37c0*/  @P0 IADD3 R2, P1, R182, 0xb0, RZ ;  /* 0x000000b0b6020810 */ /* 0x000fe20007f3e0ff */
[----:B------:R-:W-:-:S03]  /*37d0*/  UIADD3.64 UR50, UR50, UR20, URZ ;  /* 0x0000001432327297 */ /* 0x000fc6000fffe03f */
[----:B------:R-:W-:Y:S01]  /*37e0*/  @P0 R2UR UR8, R2 ;  /* 0x00000000020802ca */ /* 0x000fe200000e0000 */
[----:B------:R-:W-:Y:S01]  /*37f0*/  @P0 IMAD.X R2, RZ, RZ, R183, P1 ;  /* 0x000000ffff020224 */ /* 0x000fe200008e06b7 */
[----:B------:R-:W-:Y:S01]  /*3800*/  UIADD3 UR5, UR5, 0x1, URZ ;  /* 0x0000000105057890 */ /* 0x000fe2000fffe03f */
[----:B------:R-:W-:-:S03]  /*3810*/  @P0 R2UR UR25, R3 ;  /* 0x00000000031902ca */ /* 0x000fc600000e0000 */
[----:B------:R-:W-:-:S07]  /*3820*/  @P0 R2UR UR9, R2 ;  /* 0x00000000020902ca */ /* 0x000fce00000e0000 */
[----:B------:R-:W-:-:S05]  /*3830*/  IMAD.U32 R2, RZ, RZ, UR8 ;  /* 0x00000008ff027e24 */ /* 0x000fca000f8e00ff */
[----:B------:R-:W-:Y:S01]  /*3840*/  @P0 R2UR UR8, R2 ;  /* 0x00000000020802ca */ /* 0x000fe200000e0000 */
[----:B------:R-:W-:Y:S01]  /*3850*/  USHF.L.U32 UR18, UR12, 0x7, URZ ;  /* 0x000000070c127899 */ /* 0x000fe2000800063f */
[----:B------:R-:W3:Y:S01]  /*3860*/  SHFL.IDX PT, R2, R184, RZ, 0x1f ;  /* 0x00001fffb8027589 */ /* 0x000ee200000e0000 */
[----:B--2---:R-:W-:Y:S01]  /*3870*/  WARPGROUP.ARRIVE ;  /* 0x00000000000079c5 */ /* 0x004fe20000000000 */
[----:B---3--:R-:W-:Y:S01]  /*3880*/  R2UR UR14, R2 ;  /* 0x00000000020e72ca */ /* 0x008fe200000e0000 */
[----:B------:R-:W-:Y:S01]  /*3890*/  IMAD.U32 R3, RZ, RZ, UR9 ;  /* 0x00000009ff037e24 */ /* 0x000fe2000f8e00ff */
[----:B------:R-:W-:-:S11]  /*38a0*/  ISETP.LE.AND P1, PT, R156, UR4, PT ;  /* 0x000000049c007c0c */ /* 0x000fd6000bf23270 */
[----:B------:R-:W-:Y:S01]  /*38b0*/  USHF.L.U32 UR14, UR14, 0x7, URZ ;  /* 0x000000070e0e7899 */ /* 0x000fe2000800063f */
[----:B------:R-:W-:-:S03]  /*38c0*/  @P0 R2UR UR9, R3 ;  /* 0x00000000030902ca */ /* 0x000fc600000e0000 */
[----:B------:R-:W-:-:S04]  /*38d0*/  ULOP3.LUT UR14, UR14, 0x180, URZ, 0xc0, !UPT ;  /* 0x000001800e0e7892 */ /* 0x000fc8000f8ec03f */
[----:B------:R-:W-:-:S04]  /*38e0*/  UIADD3 UR16, UP0, UR14, UR16, URZ ;  /* 0x000000100e107290 */ /* 0x000fc8000ff1e03f */
[----:B------:R-:W-:Y:S02]  /*38f0*/  UIADD3.X UR17, URZ, URZ, URZ, UP0, !UPT ;  /* 0x0000003f3f117290 */ /* 0x000fe400087fe43f */
[----:B------:R-:W-:Y:S02]  /*3900*/  ULOP3.LUT UR52, UR16, 0x4000000, URZ, 0xfc, !UPT ;  /* 0x0400000010347892 */ /* 0x000fe4000f8efc3f */
[----:B------:R-:W-:Y:S02]  /*3910*/  ULOP3.LUT UR53, UR17, 0x40000040, URZ, 0xfc, !UPT ;  /* 0x4000004011357892 */ /* 0x000fe4000f8efc3f */
[----:B------:R-:W-:Y:S02]  /*3920*/  UIADD3.64 UR36, UR16, UR36, URZ ;  /* 0x0000002410247297 */ /* 0x000fe4000fffe03f */
[----:B------:R-:W-:Y:S02]  /*3930*/  UIADD3.64 UR32, UR16, UR32, URZ ;  /* 0x0000002010207297 */ /* 0x000fe4000fffe03f */
[----:B------:R-:W-:-:S03]  /*3940*/  UIADD3.64 UR48, UR16, UR48, URZ ;  /* 0x0000003010307297 */ /* 0x000fc6000fffe03f */
[----:B------:R-:W-:Y:S01]  /*3950*/  QGMMA.64x256x32.F32.E4M3.E4M3 R28, gdesc[UR52], R28, gsb0 ;  /* 0x03e00000341c79f3 */ /* 0x000fe2000800081c */
[----:B------:R-:W-:Y:S01]  /*3960*/  UMOV UR52, 0x4000200 ;  /* 0x0400020000347882 */ /* 0x000fe20000000000 */
[----:B------:R-:W-:Y:S02]  /*3970*/  UMOV UR53, 0x40000040 ;  /* 0x4000004000357882 */ /* 0x000fe40000000000 */
[----:B------:R-:W-:Y:S01]  /*3980*/  UIADD3.64 UR52, UR16, UR52, URZ ;  /* 0x0000003410347297 */ /* 0x000fe2000fffe03f */
[----:B------:R-:W-:Y:S02]  /*3990*/  WARPGROUP.DEPBAR.LE gsb0, 0x0 ;  /* 0x00008000000079c5 */ /* 0x000fe40000010000 */
[----:B------:R-:W-:-:S06]  /*39a0*/  WARPGROUP.ARRIVE ;  /* 0x00000000000079c5 */ /* 0x000fcc0000000000 */
[----:B------:R-:W-:Y:S03]  /*39b0*/  QGMMA.64x256x32.F32.E4M3.E4M3 R28, gdesc[UR36], R28, gsb0 ;  /* 0x03e00000241c79f3 */ /* 0x000fe6000800081c */
[----:B------:R-:W-:Y:S02]  /*39c0*/  WARPGROUP.DEPBAR.LE gsb0, 0x0 ;  /* 0x00008000000079c5 */ /* 0x000fe40000010000 */
[----:B------:R-:W-:-:S06]  /*39d0*/  WARPGROUP.ARRIVE ;  /* 0x00000000000079c5 */ /* 0x000fcc0000000000 */
[----:B------:R-:W-:Y:S03]  /*39e0*/  QGMMA.64x256x32.F32.E4M3.E4M3 R28, gdesc[UR32], R28, gsb0 ;  /* 0x03e00000201c79f3 */ /* 0x000fe6000800081c */
[----:B------:R-:W-:Y:S02]  /*39f0*/  WARPGROUP.DEPBAR.LE gsb0, 0x0 ;  /* 0x00008000000079c5 */ /* 0x000fe40000010000 */
[----:B------:R-:W-:-:S06]  /*3a00*/  WARPGROUP.ARRIVE ;  /* 0x00000000000079c5 */ /* 0x000fcc0000000000 */
[----:B------:R-:W-:Y:S03]  /*3a10*/  QGMMA.64x256x32.F32.E4M3.E4M3 R28, gdesc[UR48], R28, gsb0 ;  /* 0x03e00000301c79f3 */ /* 0x000fe6000800081c */
[----:B------:R-:W-:Y:S02]  /*3a20*/  WARPGROUP.DEPBAR.LE gsb0, 0x0 ;  /* 0x00008000000079c5 */ /* 0x000fe40000010000 */
[----:B------:R-:W-:Y:S01]  /*3a30*/  STL.64 [R1], R28 ;  /* 0x0000001c01007387 */ /* 0x000fe20000100a00 */
[----:B------:R-:W-:Y:S02]  /*3a40*/  IMAD.MOV.U32 R220, RZ, RZ, R154 ;  /* 0x000000ffffdc7224 */ /* 0x000fe400078e009a */
[----:B------:R-:W-:Y:S01]  /*3a50*/  IMAD.MOV.U32 R219, RZ, RZ, R155 ;  /* 0x000000ffffdb7224 */ /* 0x000fe200078e009b */
[----:B------:R-:W-:Y:S01]  /*3a60*/  STL.64 [R1+0x8], R30 ;  /* 0x0000081e01007387 */ /* 0x000fe20000100a00 */
[----:B------:R-:W-:-:S02]  /*3a70*/  IMAD.MOV.U32 R222, RZ, RZ, R152 ;  /* 0x000000ffffde7224 */ /* 0x000fc400078e0098 */
[----:B------:R-:W-:Y:S01]  /*3a80*/  IMAD.MOV.U32 R221, RZ, RZ, R153 ;  /* 0x000000ffffdd7224 */ /* 0x000fe200078e0099 */
[----:B------:R-:W-:Y:S01]  /*3a90*/  STL.64 [R1+0x10], R32 ;  /* 0x0000102001007387 */ /* 0x000fe20000100a00 */
[----:B------:R-:W-:Y:S02]  /*3aa0*/  IMAD.MOV.U32 R224, RZ, RZ, R150 ;  /* 0x000000ffffe07224 */ /* 0x000fe400078e0096 */
[----:B------:R-:W-:Y:S01]  /*3ab0*/  IMAD.MOV.U32 R223, RZ, RZ, R151 ;  /* 0x000000ffffdf7224 */ /* 0x000fe200078e0097 */
[----:B------:R-:W-:Y:S01]  /*3ac0*/  STL.64 [R1+0x18], R34 ;  /* 0x0000182201007387 */ /* 0x000fe20000100a00 */
        /* <DEDUP_REMOVED lines=88> */
[----:B--2---:R2:W5:Y:S04]  /*4050*/  LDL.LU.64 R154, [R1+0x3f8] ;  /* 0x0003f800019a7983 */ /* 0x0045680000300a00 */
[----:B------:R2:W5:Y:S04]  /*4060*/  LDL.LU.64 R152, [R1+0x3f0] ;  /* 0x0003f00001987983 */ /* 0x0005680000300a00 */
[----:B------:R-:W3:Y:S04]  /*4070*/  LDL.LU.64 R150, [R1+0x3e8] ;  /* 0x0003e80001967983 */ /* 0x000ee80000300a00 */
        /* <DEDUP_REMOVED lines=60> */
[----:B------:R-:W3:Y:S01]  /*4440*/  LDL.LU.64 R28, [R1+0x200] ;  /* 0x00020000011c7983 */ /* 0x000ee20000300a00 */
[----:B------:R-:W-:Y:S01]  /*4450*/  UMOV UR36, 0x4000202 ;  /* 0x0400020200247882 */ /* 0x000fe20000000000 */
[----:B------:R-:W-:Y:S01]  /*4460*/  UMOV UR37, 0x40000040 ;  /* 0x4000004000257882 */ /* 0x000fe20000000000 */
[----:B------:R-:W-:Y:S01]  /*4470*/  UMOV UR32, 0x4000204 ;  /* 0x0400020400207882 */ /* 0x000fe20000000000 */
[----:B------:R-:W-:Y:S01]  /*4480*/  UIADD3.64 UR36, UR16, UR36, URZ ;  /* 0x0000002410247297 */ /* 0x000fe2000fffe03f */
[----:B------:R-:W-:Y:S01]  /*4490*/  ISETP.EQ.AND P1, PT, R178, RZ, !P1 ;  /* 0x000000ffb200720c */ /* 0x000fe20004f22270 */
[----:B------:R-:W-:Y:S01]  /*44a0*/  UMOV UR33, 0x40000040 ;  /* 0x4000004000217882 */ /* 0x000fe20000000000 */
[----:B------:R-:W-:Y:S01]  /*44b0*/  UMOV UR48, 0x4000206 ;  /* 0x0400020600307882 */ /* 0x000fe20000000000 */
[----:B------:R-:W-:Y:S01]  /*44c0*/  UIADD3.64 UR32, UR16, UR32, URZ ;  /* 0x0000002010207297 */ /* 0x000fe2000fffe03f */
[----:B------:R-:W-:Y:S01]  /*44d0*/  UMOV UR49, 0x40000040 ;  /* 0x4000004000317882 */ /* 0x000fe20000000000 */
[----:B------:R-:W-:-:S02]  /*44e0*/  UISETP.GE.AND UP0, UPT, UR5, 0x4, UPT ;  /* 0x000000040500788c */ /* 0x000fc4000bf06270 */
[----:B------:R-:W-:Y:S02]  /*44f0*/  UIADD3.64 UR48, UR16, UR48, URZ ;  /* 0x0000003010307297 */ /* 0x000fe4000fffe03f */
[----:B------:R-:W-:Y:S01]  /*4500*/  USEL UR5, UR5, URZ, !UP0 ;  /* 0x0000003f05057287 */ /* 0x000fe2000c000000 */
[----:B------:R-:W-:-:S03]  /*4510*/  VOTEU.ANY UP1, P0 ;  /* 0x00000000003f7886 */ /* 0x000fc60000020100 */
[----:B------:R-:W-:Y:S01]  /*4520*/  @P1 IMAD.MOV.U32 R2, RZ, RZ, 0xc000 ;  /* 0x0000c000ff021424 */ /* 0x000fe200078e00ff */
[----:B------:R-:W-:Y:S02]  /*4530*/  ULEA UR17, UR5, UR41, 0x3 ;  /* 0x0000002905117291 */ /* 0x000fe4000f8e183f */
[----:B------:R-:W-:Y:S01]  /*4540*/  ULEA UR16, UR5, UR40, 0xe ;  /* 0x0000002805107291 */ /* 0x000fe2000f8e703f */
[----:B------:R-:W-:Y:S01]  /*4550*/  VOTEU.ANY UP0, P0 ;  /* 0x00000000003f7886 */ /* 0x000fe20000000100 */
[----:B------:R-:W-:Y:S01]  /*4560*/  ULEA UR20, UR5, UR44, 0xf ;  /* 0x0000002c05147291 */ /* 0x000fe2000f8e783f */
[----:B------:R-:W-:Y:S02]  /*4570*/  UMOV UR22, UR18 ;  /* 0x0000001200167c82 */ /* 0x000fe40008000000 */
[----:B------:R-:W-:Y:S01]  /*4580*/  UMOV UR21, UR17 ;  /* 0x0000001100157c82 */ /* 0x000fe20008000000 */
[----:B---3--:R-:W-:-:S06]  /*4590*/  WARPGROUP.ARRIVE ;  /* 0x00000000000079c5 */ /* 0x008fcc0000000000 */
[----:B------:R-:W-:Y:S01]  /*45a0*/  QGMMA.64x256x32.F32.E4M3.E4M3 R24, gdesc[UR52], R24, gsb0 ;  /* 0x03e00000341879f3 */ /* 0x000fe20008000818 */
[----:B------:R-:W-:Y:S01]  /*45b0*/  UMOV UR54, UR31 ;  /* 0x0000001f00367c82 */ /* 0x000fe20008000000 */
[----:B------:R-:W-:Y:S01]  /*45c0*/  UMOV UR55, UR27 ;  /* 0x0000001b00377c82 */ /* 0x000fe20008000000 */
        /* <DEDUP_REMOVED lines=10> */
[----:B------:R-:W-:Y:S06]  /*4670*/  BAR.SYNC.DEFER_BLOCKING 0x0 ;  /* 0x0000000000007b1d */ /* 0x000fec0000010000 */
[----:B------:R3:W-:Y:S02]  /*4680*/  @P1 SYNCS.ARRIVE.TRANS64 RZ, [UR17], R2 ;  /* 0x00000002ffff19a7 */ /* 0x0007e40008000011 */
[----:B------:R-:W-:Y:S01]  /*4690*/  BAR.SYNC.DEFER_BLOCKING 0x0 ;  /* 0x0000000000007b1d */ /* 0x000fe20000010000 */
[----:B---3--:R-:W-:-:S05]  /*46a0*/  IMAD.MOV.U32 R2, RZ, RZ, R158 ;  /* 0x000000ffff027224 */ /* 0x008fca00078e009e */
[----:B------:R2:W-:Y:S02]  /*46b0*/  @UP0 UTMALDG.2D [UR16], [UR24] ;  /* 0x00000010180005b4 */ /* 0x0005e40008008000 */
[----:B------:R-:W-:Y:S06]  /*46c0*/  BAR.SYNC.DEFER_BLOCKING 0x0 ;  /* 0x0000000000007b1d */ /* 0x000fec0000010000 */
[----:B------:R2:W-:Y:S02]  /*46d0*/  @UP1 UTMALDG.2D [UR20], [UR8] ;  /* 0x00000014080015b4 */ /* 0x0005e40008008000 */
[----:B--2---:R-:W-:Y:S05]  /*46e0*/  @P2 BRA `(.L_x_9) ;  /* 0x0000003800c82947 */ /* 0x004fea0003800000 */
[----:B------:R-:W-:Y:S01]  /*46f0*/  STL [R1+0x36c], R84 ;  /* 0x00036c5401007387 */ /* 0x000fe20000100800 */
[----:B------:R-:W-:-:S04]  /*4700*/  DEPBAR.LE SB0, 0x0 ;  /* 0x000080000000791a */ /* 0x000fc80000000000 */
[----:B------:R2:W-:Y:S04]  /*4710*/  STL [R1+0x368], R85 ;  /* 0x0003685501007387 */ /* 0x0005e80000100800 */
[----:B--2---:R-:W2:Y:S04]  /*4720*/  LDL.LU R85, [R1+0x4] ;  /* 0x0000040001557983 */ /* 0x004ea80000300800 */
[----:B------:R-:W2:Y:S04]  /*4730*/  LDL.LU R84, [R1] ;  /* 0x0000000001547983 */ /* 0x000ea80000300800 */
[----:B------:R3:W-:Y:S04]  /*4740*/  STL [R1+0x364], R86 ;  /* 0x0003645601007387 */ /* 0x0007e80000100800 */
[----:B---3--:R-:W3:Y:S04]  /*4750*/  LDL.LU R86, [R1+0x8] ;  /* 0x0000080001567983 */ /* 0x008ee80000300800 */
[----:B------:R4:W-:Y:S04]  /*4760*/  STL [R1+0x360], R87 ;  /* 0x0003605701007387 */ /* 0x0009e80000100800 */
[----:B----4-:R-:W3:Y:S04]  /*4770*/  LDL.LU R87, [R1+0xc] ;  /* 0x00000c0001577983 */ /* 0x010ee80000300800 */
[----:B------:R4:W-:Y:S04]  /*4780*/  STL [R1+0x35c], R88 ;  /* 0x00035c5801007387 */ /* 0x0009e80000100800 */
[----:B----4-:R-:W4:Y:S04]  /*4790*/  LDL.LU R88, [R1+0x10] ;  /* 0x0000100001587983 */ /* 0x010f280000300800 */
[----:B------:R2:W-:Y:S04]  /*47a0*/  STL [R1+0x358], R89 ;  /* 0x0003585901007387 */ /* 0x0005e80000100800 */
[----:B-12---:R-:W4:Y:S04]  /*47b0*/  LDL.LU R89, [R1+0x14] ;  /* 0x0000140001597983 */ /* 0x006f280000300800 */
[----:B------:R1:W-:Y:S04]  /*47c0*/  STL [R1+0x354], R90 ;  /* 0x0003545a01007387 */ /* 0x0003e80000100800 */
[----:B-1----:R-:W2:Y:S04]  /*47d0*/  LDL.LU R90, [R1+0x18] ;  /* 0x00001800015a7983 */ /* 0x002ea80000300800 */
        /* <DEDUP_REMOVED lines=162> */
[----:B-----5:R1:W-:Y:S01]  /*5200*/  STL [R1+0x20c], R155 ;  /* 0x00020c9b01007387 */ /* 0x0203e20000100800 */
[----:B------:R-:W-:-:S03]  /*5210*/  F2FP.SATFINITE.E4M3.F32.PACK_AB_MERGE_C R172, R85, R84, R172.H1 ;  /* 0x0000005455ac723e */ /* 0x000fc600048071ac */
[----:B-1----:R-:W5:Y:S04]  /*5220*/  LDL.LU R155, [R1+0x160] ;  /* 0x00016000019b7983 */ /* 0x002f680000300800 */
[----:B------:R1:W-:Y:S01]  /*5230*/  STL [R1+0x208], R21 ;  /* 0x0002081501007387 */ /* 0x0003e20000100800 */
[----:B---3--:R-:W-:-:S03]  /*5240*/  F2FP.SATFINITE.E4M3.F32.PACK_AB_MERGE_C R170, R87, R86, R170.H1 ;  /* 0x0000005657aa723e */ /* 0x008fc600048071aa */
[----:B-1----:R-:W5:Y:S04]  /*5250*/  LDL.LU R21, [R1+0x164] ;  /* 0x0001640001157983 */ /* 0x002f680000300800 */
[----:B------:R1:W-:Y:S01]  /*5260*/  STL [R1+0x204], R6 ;  /* 0x0002040601007387 */ /* 0x0003e20000100800 */
[----:B----4-:R-:W-:-:S03]  /*5270*/  F2FP.SATFINITE.E4M3.F32.PACK_AB_MERGE_C R168, R89, R88, R168.H1 ;  /* 0x0000005859a8723e */ /* 0x010fc600048071a8 */
[----:B-1----:R-:W3:Y:S04]  /*5280*/  LDL.LU R6, [R1+0x168] ;  /* 0x0001680001067983 */ /* 0x002ee80000300800 */
[----:B------:R1:W-:Y:S01]  /*5290*/  STL [R1+0x200], R2 ;  /* 0x0002000201007387 */ /* 0x0003e20000100800 */
[----:B--2---:R-:W-:-:S03]  /*52a0*/  F2FP.SATFINITE.E4M3.F32.PACK_AB_MERGE_C R166, R91, R90, R166.H1 ;  /* 0x0000005a5ba6723e */ /* 0x004fc600048071a6 */
[----:B-1----:R-:W3:Y:S04]  /*52b0*/  LDL.LU R2, [R1+0x16c] ;  /* 0x00016c0001027983 */ /* 0x002ee80000300800 */
[----:B------:R-:W2:Y:S04]  /*52c0*/  LDL.LU R184, [R1+0x170] ;  /* 0x0001700001b87983 */ /* 0x000ea80000300800 */
[----:B------:R-:W2:Y:S04]  /*52d0*/  LDL.LU R178, [R1+0x174] ;  /* 0x0001740001b27983 */ /* 0x000ea80000300800 */
[----:B------:R-:W4:Y:S04]  /*52e0*/  LDL.LU R84, [R1+0x36c] ;  /* 0x00036c0001547983 */ /* 0x000f280000300800 */
[----:B------:R-:W4:Y:S04]  /*52f0*/  LDL.LU R85, [R1+0x368] ;  /* 0x0003680001557983 */ /* 0x000f280000300800 */
[----:B------:R-:W2:Y:S04]  /*5300*/  LDL.LU R86, [R1+0x364] ;  /* 0x0003640001567983 */ /* 0x000ea80000300800 */
[----:B------:R-:W2:Y:S01]  /*5310*/  LDL.LU R87, [R1+0x360] ;  /* 0x0003600001577983 */ /* 0x000ea20000300800 */
[----:B------:R-:W-:-:S03]  /*5320*/  F2FP.SATFINITE.E4M3.F32.PACK_AB_MERGE_C R164, R93, R92, R164.H1 ;  /* 0x0000005c5da4723e */ /* 0x000fc600048071a4 */
        /* <DEDUP_REMOVED lines=10> */
[----:B------:R-:W4:Y:S01]  /*53d0*/  LDL.LU R95, [R1+0x340] ;  /* 0x00034000015f7983 */ /* 0x000f220000300800 */
[----:B------:R-:W-:-:S03]  /*53e0*/  F2FP.SATFINITE.E4M3.F32.PACK_AB_MERGE_C R154, R101, R100, R154.H1 ;  /* 0x00000064659a723e */ /* 0x000fc6000480719a */
[----:B------:R-:W4:Y:S04]  /*53f0*/  LDL.LU R96, [R1+0x33c] ;  /* 0x00033c0001607983 */ /* 0x000f280000300800 */
        /* <DEDUP_REMOVED lines=102> */
[----:B------:R-:W4:Y:S04]  /*5a60*/  LDL.LU R10, [R1+0x228] ;  /* 0x00022800010a7983 */ /* 0x000f280000300800 */
[----:B------:R-:W4:Y:S04]  /*5a70*/  LDL.LU R9, [R1+0x224] ;  /* 0x0002240001097983 */ /* 0x000f280000300800 */
[----:B------:R-:W4:Y:S04]  /*5a80*/  LDL.LU R8, [R1+0x220] ;  /* 0x0002200001087983 */ /* 0x000f280000300800 */
[----:B------:R-:W4:Y:S01]  /*5a90*/  LDL.LU R7, [R1+0x21c] ;  /* 0x00021c0001077983 */ /* 0x000f220000300800 */
[----:B------:R-:W-:-:S02]  /*5aa0*/  F2FP.SATFINITE.E4M3.F32.PACK_AB_MERGE_C R198, R156, R174, R198.H1 ;  /* 0x000000ae9cc6723e */ /* 0x000fc400048071c6 */
[----:B-----5:R-:W-:Y:S01]  /*5ab0*/  F2FP.SATFINITE.E4M3.F32.PACK_AB_MERGE_C R199, R21, R155, R199.H1 ;  /* 0x0000009b15c7723e */ /* 0x020fe200048071c7 */
[----:B------:R1:W5:Y:S01]  /*5ac0*/  LDL.LU R176, [R1+0x218] ;  /* 0x0002180001b07983 */ /* 0x0003620000300800 */
[----:B---3--:R-:W-:Y:S02]  /*5ad0*/  F2FP.SATFINITE.E4M3.F32.PACK_AB_MERGE_C R200, R2, R6, R200.H1 ;  /* 0x0000000602c8723e */ /* 0x008fe400048071c8 */
[----:B--2---:R-:W-:Y:S01]  /*5ae0*/  F2FP.SATFINITE.E4M3.F32.PACK_AB_MERGE_C R201, R178, R184, R201.H1 ;  /* 0x000000b8b2c9723e */ /* 0x004fe200048071c9 */
[----:B------:R1:W5:Y:S01]  /*5af0*/  LDL.LU R174, [R1+0x214] ;  /* 0x0002140001ae7983 */ /* 0x0003620000300800 */
[----:B------:R-:W-:Y:S02]  /*5b00*/  F2FP.SATFINITE.E4M3.F32.PACK_AB_MERGE_C R202, R251, R252, R202.H1 ;  /* 0x000000fcfbca723e */ /* 0x000fe400048071ca */
[----:B------:R-:W-:Y:S02]  /*5b10*/  F2FP.SATFINITE.E4M3.F32.PACK_AB_MERGE_C R203, R249, R250, R203.H1 ;  /* 0x000000faf9cb723e */ /* 0x000fe400048071cb */
[----:B------:R-:W-:-:S02]  /*5b20*/  F2FP.SATFINITE.E4M3.F32.PACK_AB_MERGE_C R204, R247, R248, R204.H1 ;  /* 0x000000f8f7cc723e */ /* 0x000fc400048071cc */
[----:B------:R-:W-:Y:S02]  /*5b30*/  F2FP.SATFINITE.E4M3.F32.PACK_AB_MERGE_C R205, R245, R246, R205.H1 ;  /* 0x000000f6f5cd723e */ /* 0x000fe400048071cd */
[----:B------:R-:W-:Y:S01]  /*5b40*/  F2FP.SATFINITE.E4M3.F32.PACK_AB_MERGE_C R206, R243, R244, R206.H1 ;  /* 0x000000f4f3ce723e */ /* 0x000fe200048071ce */
[----:B------:R-:W2:Y:S01]  /*5b50*/  S2R R178, SR_TID.X ;  /* 0x0000000000b27919 */ /* 0x000ea20000002100 */
[----:B------:R-:W-:Y:S02]  /*5b60*/  F2FP.SATFINITE.E4M3.F32.PACK_AB_MERGE_C R207, R241, R242, R207.H1 ;  /* 0x000000f2f1cf723e */ /* 0x000fe400048071cf */
[----:B------:R-:W-:Y:S02]  /*5b70*/  F2FP.SATFINITE.E4M3.F32.PACK_AB_MERGE_C R208, R239, R240, R208.H1 ;  /* 0x000000f0efd0723e */ /* 0x000fe400048071d0 */
[----:B------:R-:W-:Y:S02]  /*5b80*/  F2FP.SATFINITE.E4M3.F32.PACK_AB_MERGE_C R209, R237, R238, R209.H1 ;  /* 0x000000eeedd1723e */ /* 0x000fe400048071d1 */
[----:B------:R-:W-:-:S02]  /*5b90*/  F2FP.SATFINITE.E4M3.F32.PACK_AB_MERGE_C R210, R235, R236, R210.H1 ;  /* 0x000000ecebd2723e */ /* 0x000fc400048071d2 */
[----:B------:R-:W-:Y:S02]  /*5ba0*/  F2FP.SATFINITE.E4M3.F32.PACK_AB_MERGE_C R211, R233, R234, R211.H1 ;  /* 0x000000eae9d3723e */ /* 0x000fe400048071d3 */
[----:B------:R-:W-:Y:S02]  /*5bb0*/  F2FP.SATFINITE.E4M3.F32.PACK_AB_MERGE_C R212, R231, R232, R212.H1 ;  /* 0x000000e8e7d4723e */ /* 0x000fe400048071d4 */
        /* <DEDUP_REMOVED lines=34> */
[----:B------:R-:W-:Y:S01]  /*5de0*/  F2FP.SATFINITE.E4M3.F32.PACK_AB_MERGE_C R82, R83, R82, R82.H1 ;  /* 0x000000525352723e */ /* 0x000fe20004807152 */
[----:B------:R-:W-:Y:S01]  /*5df0*/  UMOV UR14, URZ ;  /* 0x0000003f000e7c82 */ /* 0x000fe20008000000 */
[----:B------:R-:W-:Y:S01]  /*5e00*/  F2FP.SATFINITE.E4M3.F32.PACK_AB_MERGE_C R25, R35, R34, R25.H1 ;  /* 0x000000222319723e */ /* 0x000fe20004807119 */
[----:B------:R1:W5:Y:S01]  /*5e10*/  LDL.LU R156, [R1+0x210] ;  /* 0x00021000019c7983 */ /* 0x0003620000300800 */
[----:B----4-:R-:W-:Y:S02]  /*5e20*/  F2FP.SATFINITE.E4M3.F32.PACK_AB_MERGE_C R84, R85, R84, R84.H1 ;  /* 0x000000545554723e */ /* 0x010fe40004807154 */
[----:B------:R-:W-:Y:S01]  /*5e30*/  F2FP.SATFINITE.E4M3.F32.PACK_AB_MERGE_C R86, R87, R86, R86.H1 ;  /* 0x000000565756723e */ /* 0x000fe20004807156 */
[----:B------:R1:W5:Y:S01]  /*5e40*/  LDL.LU R155, [R1+0x20c] ;  /* 0x00020c00019b7983 */ /* 0x0003620000300800 */
[----:B------:R-:W-:Y:S02]  /*5e50*/  F2FP.SATFINITE.E4M3.F32.PACK_AB_MERGE_C R88, R89, R88, R88.H1 ;  /* 0x000000585958723e */ /* 0x000fe40004807158 */
[----:B------:R-:W-:Y:S01]  /*5e60*/  F2FP.SATFINITE.E4M3.F32.PACK_AB_MERGE_C R90, R91, R90, R90.H1 ;  /* 0x0000005a5b5a723e */ /* 0x000fe2000480715a */
[----:B------:R1:W5:Y:S01]  /*5e70*/  LDL.LU R21, [R1+0x208] ;  /* 0x0002080001157983 */ /* 0x0003620000300800 */
[----:B------:R-:W-:-:S02]  /*5e80*/  F2FP.SATFINITE.E4M3.F32.PACK_AB_MERGE_C R92, R93, R92, R92.H1 ;  /* 0x0000005c5d5c723e */ /* 0x000fc4000480715c */
[----:B------:R-:W-:Y:S01]  /*5e90*/  F2FP.SATFINITE.E4M3.F32.PACK_AB_MERGE_C R94, R95, R94, R94.H1 ;  /* 0x0000005e5f5e723e */ /* 0x000fe2000480715e */
[----:B------:R1:W5:Y:S01]  /*5ea0*/  LDL.LU R6, [R1+0x204] ;  /* 0x0002040001067983 */ /* 0x0003620000300800 */
[----:B------:R-:W-:Y:S02]  /*5eb0*/  F2FP.SATFINITE.E4M3.F32.PACK_AB_MERGE_C R96, R97, R96, R96.H1 ;  /* 0x000000606160723e */ /* 0x000fe40004807160 */
[----:B------:R-:W-:Y:S01]  /*5ec0*/  F2FP.SATFINITE.E4M3.F32.PACK_AB_MERGE_C R98, R99, R98, R98.H1 ;  /* 0x000000626362723e */ /* 0x000fe20004807162 */
[----:B------:R-:W-:Y:S01]  /*5ed0*/  UMOV UR16, URZ ;  /* 0x0000003f00107c82 */ /* 0x000fe20008000000 */
[----:B------:R-:W-:Y:S01]  /*5ee0*/  F2FP.SATFINITE.E4M3.F32.PACK_AB_MERGE_C R100, R101, R100, R100.H1 ;  /* 0x000000646564723e */ /* 0x000fe20004807164 */
[----:B------:R1:W5:Y:S01]  /*5ef0*/  LDL.LU R2, [R1+0x200] ;  /* 0x0002000001027983 */ /* 0x0003620000300800 */
[----:B------:R-:W-:Y:S01]  /*5f00*/  F2FP.SATFINITE.E4M3.F32.PACK_AB_MERGE_C R102, R103, R102, R102.H1 ;  /* 0x000000666766723e */ /* 0x000fe20004807166 */
[----:B------:R-:W-:Y:S01]  /*5f10*/  UMOV UR17, URZ ;  /* 0x0000003f00117c82 */ /* 0x000fe20008000000 */
[----:B------:R-:W-:Y:S01]  /*5f20*/  F2FP.SATFINITE.E4M3.F32.PACK_AB_MERGE_C R104, R105, R104, R104.H1 ;  /* 0x000000686968723e */ /* 0x000fe20004807168 */
[----:B------:R-:W-:Y:S01]  /*5f30*/  UMOV UR18, URZ ;  /* 0x0000003f00127c82 */ /* 0x000fe20008000000 */
[----:B------:R-:W-:Y:S01]  /*5f40*/  F2FP.SATFINITE.E4M3.F32.PACK_AB_MERGE_C R106, R107, R106, R106.H1 ;  /* 0x0000006a6b6a723e */ /* 0x000fe2000480716a */
[----:B------:R-:W-:Y:S01]  /*5f50*/  VOTEU.ANY UP0, P5 ;  /* 0x00000000003f7886 */ /* 0x000fe20002800100 */
[----:B------:R-:W-:Y:S01]  /*5f60*/  F2FP.SATFINITE.E4M3.F32.PACK_AB_MERGE_C R108, R109, R108, R108.H1 ;  /* 0x0000006c6d6c723e */ /* 0x000fe2000480716c */
[----:B------:R-:W-:Y:S01]  /*5f70*/  UMOV UR20, URZ ;  /* 0x0000003f00147c82 */ /* 0x000fe20008000000 */
        /* <DEDUP_REMOVED lines=20> */
[----:B--2---:R-:W-:Y:S01]  /*60c0*/  SHF.R.U32.HI R29, RZ, 0x5, R178 ;  /* 0x00000005ff1d7819 */ /* 0x004fe200000116b2 */
[----:B------:R-:W-:Y:S01]  /*60d0*/  UMOV UR33, URZ ;  /* 0x0000003f00217c82 */ /* 0x000fe20008000000 */
[----:B------:R-:W-:Y:S01]  /*60e0*/  UMOV UR34, URZ ;  /* 0x0000003f00227c82 */ /* 0x000fe20008000000 */
[----:B------:R-:W-:Y:S01]  /*60f0*/  F2FP.SATFINITE.E4M3.F32.PACK_AB_MERGE_C R130, R131, R130, R130.H1 ;  /* 0x000000828382723e */ /* 0x000fe20004807182 */
[----:B------:R-:W-:Y:S01]  /*6100*/  UMOV UR35, URZ ;  /* 0x0000003f00237c82 */ /* 0x000fe20008000000 */
[----:B------:R-:W-:Y:S01]  /*6110*/  UMOV UR36, URZ ;  /* 0x0000003f00247c82 */ /* 0x000fe20008000000 */
[----:B------:R-:W2:Y:S01]  /*6120*/  SHFL.IDX PT, R29, R29, RZ, 0x1f ;  /* 0x00001fff1d1d7589 */ /* 0x000ea200000e0000 */
[----:B------:R-:W-:Y:S01]  /*6130*/  UMOV UR37, URZ ;  /* 0x0000003f00257c82 */ /* 0x000fe20008000000 */
[----:B------:R-:W-:Y:S01]  /*6140*/  UMOV UR38, URZ ;  /* 0x0000003f00267c82 */ /* 0x000fe20008000000 */
[----:B------:R-:W-:Y:S01]  /*6150*/  UMOV UR39, URZ ;  /* 0x0000003f00277c82 */ /* 0x000fe20008000000 */
[----:B------:R-:W-:Y:S01]  /*6160*/  UMOV UR43, URZ ;  /* 0x0000003f002b7c82 */ /* 0x000fe20008000000 */
[----:B------:R-:W-:Y:S01]  /*6170*/  F2FP.SATFINITE.E4M3.F32.PACK_AB_MERGE_C R132, R133, R132, R132.H1 ;  /* 0x000000848584723e */ /* 0x000fe20004807184 */
[----:B------:R-:W-:Y:S01]  /*6180*/  UMOV UR45, URZ ;  /* 0x0000003f002d7c82 */ /* 0x000fe20008000000 */
[----:B------:R-:W-:Y:S01]  /*6190*/  UMOV UR46, URZ ;  /* 0x0000003f002e7c82 */ /* 0x000fe20008000000 */
[----:B------:R-:W-:Y:S01]  /*61a0*/  UMOV UR48, URZ ;  /* 0x0000003f00307c82 */ /* 0x000fe20008000000 */
        /* <DEDUP_REMOVED lines=11> */
[----:B------:R-:W-:Y:S01]  /*6260*/  IMAD.MOV.U32 R69, RZ, RZ, RZ ;  /* 0x000000ffff457224 */ /* 0x000fe200078e00ff */
[----:B------:R-:W-:Y:S01]  /*6270*/  F2FP.SATFINITE.E4M3.F32.PACK_AB_MERGE_C R136, R137, R136, R136.H1 ;  /* 0x000000888988723e */ /* 0x000fe20004807188 */
[----:B------:R-:W-:Y:S01]  /*6280*/  IMAD.MOV.U32 R71, RZ, RZ, RZ ;  /* 0x000000ffff477224 */ /* 0x000fe200078e00ff */
[----:B------:R-:W-:-:S02]  /*6290*/  CS2R R250, SRZ ;  /* 0x0000000000fa7805 */ /* 0x000fc4000001ff00 */
[----:B--2---:R-:W-:Y:S01]  /*62a0*/  R2UR UR9, R29 ;  /* 0x000000001d0972ca */ /* 0x004fe200000e0000 */
[----:B------:R-:W-:Y:S01]  /*62b0*/  IMAD.MOV.U32 R73, RZ, RZ, RZ ;  /* 0x000000ffff497224 */ /* 0x000fe200078e00ff */
[----:B------:R-:W-:Y:S01]  /*62c0*/  CS2R R248, SRZ ;  /* 0x0000000000f87805 */ /* 0x000fe2000001ff00 */
[----:B------:R-:W-:Y:S01]  /*62d0*/  IMAD.MOV.U32 R75, RZ, RZ, RZ ;  /* 0x000000ffff4b7224 */ /* 0x000fe200078e00ff */
[----:B------:R-:W-:Y:S02]  /*62e0*/  CS2R R246, SRZ ;  /* 0x0000000000f67805 */ /* 0x000fe4000001ff00 */
[----:B------:R-:W-:Y:S01]  /*62f0*/  F2FP.SATFINITE.E4M3.F32.PACK_AB_MERGE_C R138, R139, R138, R138.H1 ;  /* 0x0000008a8b8a723e */ /* 0x000fe2000480718a */
[----:B------:R-:W-:Y:S01]  /*6300*/  IMAD.MOV.U32 R77, RZ, RZ, RZ ;  /* 0x000000ffff4d7224 */ /* 0x000fe200078e00ff */
[----:B------:R-:W-:Y:S01]  /*6310*/  CS2R R244, SRZ ;  /* 0x0000000000f47805 */ /* 0x000fe2000001ff00 */
[----:B------:R-:W-:Y:S01]  /*6320*/  IMAD.MOV.U32 R79, RZ, RZ, RZ ;  /* 0x000000ffff4f7224 */ /* 0x000fe200078e00ff */
[----:B------:R-:W-:Y:S01]  /*6330*/  CS2R R242, SRZ ;  /* 0x0000000000f27805 */ /* 0x000fe2000001ff00 */
[----:B------:R-:W-:Y:S01]  /*6340*/  IMAD.MOV.U32 R81, RZ, RZ, RZ ;  /* 0x000000ffff517224 */ /* 0x000fe200078e00ff */
[----:B------:R-:W-:Y:S01]  /*6350*/  CS2R R240, SRZ ;  /* 0x0000000000f07805 */ /* 0x000fe2000001ff00 */
[----:B------:R-:W-:Y:S01]  /*6360*/  IMAD.MOV.U32 R83, RZ, RZ, RZ ;  /* 0x000000ffff537224 */ /* 0x000fe200078e00ff */
[----:B------:R-:W-:Y:S01]  /*6370*/  F2FP.SATFINITE.E4M3.F32.PACK_AB_MERGE_C R140, R141, R140, R140.H1 ;  /* 0x0000008c8d8c723e */ /* 0x000fe2000480718c */
[----:B------:R-:W-:Y:S01]  /*6380*/  IMAD.MOV.U32 R85, RZ, RZ, RZ ;  /* 0x000000ffff557224 */ /* 0x000fe200078e00ff */
[----:B------:R-:W-:Y:S01]  /*6390*/  CS2R R238, SRZ ;  /* 0x0000000000ee7805 */ /* 0x000fe2000001ff00 */
[----:B------:R-:W-:Y:S01]  /*63a0*/  IMAD.MOV.U32 R87, RZ, RZ, RZ ;  /* 0x000000ffff577224 */ /* 0x000fe200078e00ff */
[----:B------:R-:W-:Y:S01]  /*63b0*/  @P5 IADD3 R27, P0, R182, 0x130, RZ ;  /* 0x00000130b61b5810 */ /* 0x000fe20007f1e0ff */
[----:B------:R-:W-:Y:S01]  /*63c0*/  IMAD.MOV.U32 R89, RZ, RZ, RZ ;  /* 0x000000ffff597224 */ /* 0x000fe200078e00ff */
[----:B------:R-:W-:Y:S01]  /*63d0*/  CS2R R236, SRZ ;  /* 0x0000000000ec7805 */ /* 0x000fe2000001ff00 */
[----:B------:R-:W-:Y:S01]  /*63e0*/  IMAD.MOV.U32 R91, RZ, RZ, RZ ;  /* 0x000000ffff5b7224 */ /* 0x000fe200078e00ff */
[----:B------:R-:W-:Y:S01]  /*63f0*/  @P5 R2UR UR8, R27 ;  /* 0x000000001b0852ca */ /* 0x000fe200000e0000 */
[----:B------:R-:W-:Y:S01]  /*6400*/  @P5 IMAD.X R31, RZ, RZ, R183, P0 ;  /* 0x000000ffff1f5224 */ /* 0x000fe200000e06b7 */
[----:B------:R-:W-:Y:S01]  /*6410*/  CS2R R234, SRZ ;  /* 0x0000000000ea7805 */ /* 0x000fe2000001ff00 */
[----:B------:R-:W-:Y:S01]  /*6420*/  IMAD.MOV.U32 R93, RZ, RZ, RZ ;  /* 0x000000ffff5d7224 */ /* 0x000fe200078e00ff */
[----:B------:R-:W-:Y:S01]  /*6430*/  CS2R R232, SRZ ;  /* 0x0000000000e87805 */ /* 0x000fe2000001ff00 */
[----:B------:R-:W-:Y:S01]  /*6440*/  IMAD.MOV.U32 R141, RZ, RZ, RZ ;  /* 0x000000ffff8d7224 */ /* 0x000fe200078e00ff */
[----:B------:R-:W-:Y:S01]  /*6450*/  @P5 R2UR UR13, R31 ;  /* 0x000000001f0d52ca */ /* 0x000fe200000e0000 */
[----:B------:R-:W-:Y:S01]  /*6460*/  IMAD.MOV.U32 R95, RZ, RZ, RZ ;  /* 0x000000ffff5f7224 */ /* 0x000fe200078e00ff */
[----:B------:R-:W-:Y:S01]  /*6470*/  F2FP.SATFINITE.E4M3.F32.PACK_AB_MERGE_C R142, R143, R142, R142.H1 ;  /* 0x0000008e8f8e723e */ /* 0x000fe2000480718e */
[----:B------:R-:W-:Y:S01]  /*6480*/  IMAD.MOV.U32 R143, RZ, RZ, RZ ;  /* 0x000000ffff8f7224 */ /* 0x000fe200078e00ff */
[----:B------:R-:W-:Y:S01]  /*6490*/  CS2R R230, SRZ ;  /* 0x0000000000e67805 */ /* 0x000fe2000001ff00 */
[----:B------:R-:W-:Y:S01]  /*64a0*/  IMAD.MOV.U32 R139, RZ, RZ, RZ ;  /* 0x000000ffff8b7224 */ /* 0x000fe200078e00ff */
[----:B------:R-:W2:Y:S01]  /*64b0*/  S2R R184, SR_TID.X ;  /* 0x0000000000b87919 */ /* 0x000ea20000002100 */
[----:B------:R-:W-:Y:S01]  /*64c0*/  IMAD.U32 R34, RZ, RZ, UR8 ;  /* 0x00000008ff227e24 */ /* 0x000fe2000f8e00ff */
[----:B------:R-:W-:Y:S01]  /*64d0*/  ULEA UR8, UR9, UR40, 0xe ;  /* 0x0000002809087291 */ /* 0x000fe2000f8e703f */
[----:B------:R-:W-:Y:S01]  /*64e0*/  IMAD.MOV.U32 R97, RZ, RZ, RZ ;  /* 0x000000ffff617224 */ /* 0x000fe200078e00ff */
[----:B------:R-:W-:Y:S01]  /*64f0*/  F2FP.SATFINITE.E4M3.F32.PACK_AB_MERGE_C R144, R145, R144, R144.H1 ;  /* 0x000000909190723e */ /* 0x000fe20004807190 */
[----:B------:R-:W-:Y:S01]  /*6500*/  ULEA UR9, UR9, UR47, 0x7 ;  /* 0x0000002f09097291 */ /* 0x000fe2000f8e383f */
[----:B------:R-:W-:Y:S01]  /*6510*/  @P5 R2UR UR28, R34 ;  /* 0x00000000221c52ca */ /* 0x000fe200000e0000 */
[----:B------:R-:W-:Y:S01]  /*6520*/  IMAD.U32 R35, RZ, RZ, UR13 ;  /* 0x0000000dff237e24 */ /* 0x000fe2000f8e00ff */
[----:B------:R-:W-:Y:S01]  /*6530*/  UMOV UR13, URZ ;  /* 0x0000003f000d7c82 */ /* 0x000fe20008000000 */
[----:B------:R-:W-:Y:S01]  /*6540*/  @UP0 UIADD3 UR8, UR8, 0x30400, URZ ;  /* 0x0003040008080890 */ /* 0x000fe2000fffe03f */
[----:B------:R-:W-:Y:S01]  /*6550*/  IMAD.MOV.U32 R145, RZ, RZ, RZ ;  /* 0x000000ffff917224 */ /* 0x000fe200078e00ff */
[----:B------:R-:W-:Y:S01]  /*6560*/  VOTEU.ANY UP0, P5 ;  /* 0x00000000003f7886 */ /* 0x000fe20002800100 */
[----:B------:R-:W-:Y:S01]  /*6570*/  F2FP.SATFINITE.E4M3.F32.PACK_AB_MERGE_C R146, R147, R146, R146.H1 ;  /* 0x000000929392723e */ /* 0x000fe20004807192 */
[----:B------:R-:W-:Y:S01]  /*6580*/  UMOV UR47, URZ ;  /* 0x0000003f002f7c82 */ /* 0x000fe20008000000 */
[----:B------:R-:W-:Y:S01]  /*6590*/  @P5 R2UR UR29, R35 ;  /* 0x00000000231d52ca */ /* 0x000fe200000e0000 */
        /* <DEDUP_REMOVED lines=14> */
[----:B------:R-:W-:-:S02]  /*6680*/  IMAD.MOV.U32 R151, RZ, RZ, RZ ;  /* 0x000000ffff977224 */ /* 0x000fc400078e00ff */
[----:B------:R-:W-:Y:S01]  /*6690*/  IMAD.MOV.U32 R103, RZ, RZ, RZ ;  /* 0x000000ffff677224 */ /* 0x000fe200078e00ff */
[----:B------:R3:W-:Y:S01]  /*66a0*/  STS.U16 [R0+UR40+0x30400], R172 ;  /* 0x030400ac00007988 */ /* 0x0007e20008000428 */
[----:B------:R-:W-:Y:S01]  /*66b0*/  IMAD.MOV.U32 R131, RZ, RZ, RZ ;  /* 0x000000ffff837224 */ /* 0x000fe200078e00ff */
[----:B--2---:R-:W-:Y:S01]  /*66c0*/  SHF.R.U32.HI R184, RZ, 0x5, R184 ;  /* 0x00000005ffb87819 */ /* 0x004fe200000116b8 */
[----:B------:R-:W-:Y:S01]  /*66d0*/  IMAD.MOV.U32 R105, RZ, RZ, RZ ;  /* 0x000000ffff697224 */ /* 0x000fe200078e00ff */
[----:B------:R2:W-:Y:S01]  /*66e0*/  STS.U16 [R0+UR40+0x30800], R170 ;  /* 0x030800aa00007988 */ /* 0x0005e20008000428 */
[----:B------:R-:W-:Y:S01]  /*66f0*/  IMAD.MOV.U32 R129, RZ, RZ, RZ ;  /* 0x000000ffff817224 */ /* 0x000fe200078e00ff */
[----:B------:R-:W-:Y:S01]  /*6700*/  LOP3.LUT R184, R184, 0x7fffffc, RZ, 0xc0, !PT ;  /* 0x07fffffcb8b87812 */ /* 0x000fe200078ec0ff */
[----:B------:R-:W-:Y:S01]  /*6710*/  IMAD.MOV.U32 R107, RZ, RZ, RZ ;  /* 0x000000ffff6b7224 */ /* 0x000fe200078e00ff */
[----:B------:R4:W-:Y:S01]  /*6720*/  STS.U16 [R0+UR40+0x30408], R168 ;  /* 0x030408a800007988 */ /* 0x0009e20008000428 */
[----:B------:R-:W-:-:S02]  /*6730*/  IMAD.MOV.U32 R127, RZ, RZ, RZ ;  /* 0x000000ffff7f7224 */ /* 0x000fc400078e00ff */
[----:B---3--:R-:W-:Y:S01]  /*6740*/  IMAD.MOV.U32 R172, RZ, RZ, RZ ;  /* 0x000000ffffac7224 */ /* 0x008fe200078e00ff */
[----:B------:R3:W-:Y:S01]  /*6750*/  STS.U16 [R0+UR40+0x30808], R166 ;  /* 0x030808a600007988 */ /* 0x0007e20008000428 */
[----:B------:R-:W-:Y:S02]  /*6760*/  IMAD.MOV.U32 R109, RZ, RZ, RZ ;  /* 0x000000ffff6d7224 */ /* 0x000fe400078e00ff */
[----:B--2---:R-:W-:Y:S01]  /*6770*/  IMAD.MOV.U32 R170, RZ, RZ, RZ ;  /* 0x000000ffffaa7224 */ /* 0x004fe200078e00ff */
[----:B------:R2:W-:Y:S01]  /*6780*/  STS.U16 [R20+UR40+0x30400], R164 ;  /* 0x030400a414007988 */ /* 0x0005e20008000428 */
[----:B------:R-:W-:Y:S02]  /*6790*/  IMAD.MOV.U32 R125, RZ, RZ, RZ ;  /* 0x000000ffff7d7224 */ /* 0x000fe400078e00ff */
[----:B----4-:R-:W-:Y:S01]  /*67a0*/  IMAD.MOV.U32 R168, RZ, RZ, RZ ;  /* 0x000000ffffa87224 */ /* 0x010fe200078e00ff */
        /* <DEDUP_REMOVED lines=9> */
[----:B------:R-:W-:Y:S01]  /*6840*/  STS.U16 [R18+UR40+0x30400], R154 ;  /* 0x0304009a12007988 */ /* 0x000fe20008000428 */
[----:B------:R-:W-:-:S02]  /*6850*/  IMAD.MOV.U32 R121, RZ, RZ, RZ ;  /* 0x000000ffff797224 */ /* 0x000fc400078e00ff */
[----:B---3--:R-:W-:Y:S01]  /*6860*/  IMAD.MOV.U32 R160, RZ, RZ, RZ ;  /* 0x000000ffffa07224 */ /* 0x008fe200078e00ff */
[----:B------:R-:W-:Y:S01]  /*6870*/  STS.U16 [R18+UR40+0x30800], R152 ;  /* 0x0308009812007988 */ /* 0x000fe20008000428 */
[----:B------:R-:W-:Y:S02]  /*6880*/  IMAD.MOV.U32 R115, RZ, RZ, RZ ;  /* 0x000000ffff737224 */ /* 0x000fe400078e00ff */
[----:B--2---:R-:W-:Y:S01]  /*6890*/  IMAD.MOV.U32 R158, RZ, RZ, RZ ;  /* 0x000000ffff9e7224 */ /* 0x004fe200078e00ff */
[----:B------:R-:W-:Y:S01]  /*68a0*/  STS.U16 [R17+UR40+0x30400], R22 ;  /* 0x0304001611007988 */ /* 0x000fe20008000428 */
[----:B------:R-:W-:Y:S02]  /*68b0*/  IMAD.MOV.U32 R119, RZ, RZ, RZ ;  /* 0x000000ffff777224 */ /* 0x000fe400078e00ff */
[----:B------:R-:W-:Y:S01]  /*68c0*/  IMAD.MOV.U32 R117, RZ, RZ, RZ ;  /* 0x000000ffff757224 */ /* 0x000fe200078e00ff */
[----:B------:R2:W-:Y:S01]  /*68d0*/  STS.U16 [R17+UR40+0x30800], R4 ;  /* 0x0308000411007988 */ /* 0x0005e20008000428 */
[----:B------:R-:W-:-:S02]  /*68e0*/  IMAD.MOV.U32 R252, RZ, RZ, RZ ;  /* 0x000000fffffc7224 */ /* 0x000fc400078e00ff */
[----:B------:R-:W-:Y:S01]  /*68f0*/  IMAD.MOV.U32 R219, RZ, RZ, RZ ;  /* 0x000000ffffdb7224 */ /* 0x000fe200078e00ff */
[----:B------:R3:W-:Y:S01]  /*6900*/  STS.U16 [R16+UR40+0x30400], R3 ;  /* 0x0304000310007988 */ /* 0x0007e20008000428 */
[----:B------:R-:W-:Y:S02]  /*6910*/  IMAD.U32 R27, RZ, RZ, UR17 ;  /* 0x00000011ff1b7e24 */ /* 0x000fe4000f8e00ff */
[----:B------:R-:W-:Y:S01]  /*6920*/  IMAD.U32 R29, RZ, RZ, UR20 ;  /* 0x00000014ff1d7e24 */ /* 0x000fe2000f8e00ff */
[----:B------:R4:W-:Y:S01]  /*6930*/  STS.U16 [R16+UR40+0x30800], R5 ;  /* 0x0308000510007988 */ /* 0x0009e20008000428 */
[----:B------:R-:W-:Y:S02]  /*6940*/  IMAD.U32 R31, RZ, RZ, UR22 ;  /* 0x00000016ff1f7e24 */ /* 0x000fe4000f8e00ff */
[----:B--2---:R-:W-:Y:S01]  /*6950*/  IMAD.U32 R4, RZ, RZ, UR13 ;  /* 0x0000000dff047e24 */ /* 0x004fe2000f8e00ff */
[----:B------:R-:W-:Y:S01]  /*6960*/  STS.U16 [R15+UR40+0x30400], R23 ;  /* 0x030400170f007988 */ /* 0x000fe20008000428 */
[----:B------:R-:W-:-:S02]  /*6970*/  IMAD.U32 R33, RZ, RZ, UR25 ;  /* 0x00000019ff217e24 */ /* 0x000fc4000f8e00ff */
[----:B---3--:R-:W-:Y:S01]  /*6980*/  IMAD.U32 R3, RZ, RZ, UR14 ;  /* 0x0000000eff037e24 */ /* 0x008fe2000f8e00ff */
[----:B------:R-:W-:Y:S01]  /*6990*/  STS.U16 [R15+UR40+0x30800], R153 ;  /* 0x030800990f007988 */ /* 0x000fe20008000428 */
[----:B------:R-:W-:Y:S02]  /*69a0*/  IMAD.U32 R34, RZ, RZ, UR26 ;  /* 0x0000001aff227e24 */ /* 0x000fe4000f8e00ff */
[----:B----4-:R-:W-:Y:S01]  /*69b0*/  IMAD.U32 R5, RZ, RZ, UR16 ;  /* 0x00000010ff057e24 */ /* 0x010fe2000f8e00ff */
[----:B------:R-:W-:Y:S01]  /*69c0*/  STS.U16 [R14+UR40+0x30400], R157 ;  /* 0x0304009d0e007988 */ /* 0x000fe20008000428 */
[----:B------:R-:W-:Y:S02]  /*69d0*/  IMAD.U32 R35, RZ, RZ, UR27 ;  /* 0x0000001bff237e24 */ /* 0x000fe4000f8e00ff */
[----:B------:R-:W-:Y:S01]  /*69e0*/  IMAD.U32 R41, RZ, RZ, UR61 ;  /* 0x0000003dff297e24 */ /* 0x000fe2000f8e00ff */
[----:B------:R-:W-:Y:S01]  /*69f0*/  STS.U16 [R14+UR40+0x30800], R159 ;  /* 0x0308009f0e007988 */ /* 0x000fe20008000428 */
[----:B------:R-:W-:-:S02]  /*6a00*/  IMAD.U32 R43, RZ, RZ, UR31 ;  /* 0x0000001fff2b7e24 */ /* 0x000fc4000f8e00ff */
[----:B------:R-:W-:Y:S01]  /*6a10*/  IMAD.U32 R45, RZ, RZ, UR33 ;  /* 0x00000021ff2d7e24 */ /* 0x000fe2000f8e00ff */
[----:B------:R-:W-:Y:S01]  /*6a20*/  STS.U16 [R13+UR40+0x30400], R161 ;  /* 0x030400a10d007988 */ /* 0x000fe20008000428 */
[----:B------:R-:W-:Y:S02]  /*6a30*/  IMAD.U32 R47, RZ, RZ, UR35 ;  /* 0x00000023ff2f7e24 */ /* 0x000fe4000f8e00ff */
[----:B------:R-:W-:Y:S01]  /*6a40*/  IMAD.U32 R49, RZ, RZ, UR37 ;  /* 0x00000025ff317e24 */ /* 0x000fe2000f8e00ff */
        /* <DEDUP_REMOVED lines=12> */
[----:B------:R-:W-:Y:S04]  /*6b10*/  STS.U16 [R11+UR40+0x30800], R171 ;  /* 0x030800ab0b007988 */ /* 0x000fe80008000428 */
        /* <DEDUP_REMOVED lines=40> */
[----:B------:R2:W-:Y:S04]  /*6da0*/  STS.U16 [R0+UR40+0x32400], R24 ;  /* 0x0324001800007988 */ /* 0x0005e80008000428 */
[----:B------:R3:W-:Y:S04]  /*6db0*/  STS.U16 [R0+UR40+0x32800], R26 ;  /* 0x0328001a00007988 */ /* 0x0007e80008000428 */
[----:B------:R4:W-:Y:S01]  /*6dc0*/  STS.U16 [R0+UR40+0x32408], R28 ;  /* 0x0324081c00007988 */ /* 0x0009e20008000428 */
[----:B--2---:R-:W-:-:S03]  /*6dd0*/  IMAD.U32 R24, RZ, RZ, UR13 ;  /* 0x0000000dff187e24 */ /* 0x004fc6000f8e00ff */
[----:B------:R2:W-:Y:S01]  /*6de0*/  STS.U16 [R0+UR40+0x32808], R30 ;  /* 0x0328081e00007988 */ /* 0x0005e20008000428 */
[----:B---3--:R-:W-:-:S03]  /*6df0*/  IMAD.U32 R26, RZ, RZ, UR16 ;  /* 0x00000010ff1a7e24 */ /* 0x008fc6000f8e00ff */
[----:B------:R3:W-:Y:S01]  /*6e00*/  STS.U16 [R20+UR40+0x32400], R32 ;  /* 0x0324002014007988 */ /* 0x0007e20008000428 */
[----:B----4-:R-:W-:-:S03]  /*6e10*/  IMAD.U32 R28, RZ, RZ, UR18 ;  /* 0x00000012ff1c7e24 */ /* 0x010fc6000f8e00ff */
[----:B------:R4:W-:Y:S01]  /*6e20*/  STS.U16 [R20+UR40+0x32800], R25 ;  /* 0x0328001914007988 */ /* 0x0009e20008000428 */
[----:B--2---:R-:W-:-:S03]  /*6e30*/  IMAD.U32 R30, RZ, RZ, UR21 ;  /* 0x00000015ff1e7e24 */ /* 0x004fc6000f8e00ff */
[----:B------:R-:W-:Y:S01]  /*6e40*/  STS.U16 [R19+UR40+0x32400], R36 ;  /* 0x0324002413007988 */ /* 0x000fe20008000428 */
[----:B---3--:R-:W-:-:S03]  /*6e50*/  IMAD.U32 R32, RZ, RZ, UR24 ;  /* 0x00000018ff207e24 */ /* 0x008fc6000f8e00ff */
[----:B------:R-:W-:Y:S01]  /*6e60*/  STS.U16 [R19+UR40+0x32800], R38 ;  /* 0x0328002613007988 */ /* 0x000fe20008000428 */
[----:B----4-:R-:W-:-:S03]  /*6e70*/  IMAD.U32 R25, RZ, RZ, UR14 ;  /* 0x0000000eff197e24 */ /* 0x010fc6000f8e00ff */
        /* <DEDUP_REMOVED lines=30> */
[----:B---3--:R-:W-:-:S03]  /*7060*/  IMAD.MOV.U32 R68, RZ, RZ, R158 ;  /* 0x000000ffff447224 */ /* 0x008fc600078e009e */
[----:B------:R3:W-:Y:S01]  /*7070*/  STS.U16 [R10+UR40+0x32800], R74 ;  /* 0x0328004a0a007988 */ /* 0x0007e20008000428 */
[----:B----4-:R-:W-:-:S03]  /*7080*/  IMAD.MOV.U32 R70, RZ, RZ, R160 ;  /* 0x000000ffff467224 */ /* 0x010fc600078e00a0 */
[----:B------:R4:W-:Y:S01]  /*7090*/  STS.U16 [R9+UR40+0x32400], R76 ;  /* 0x0324004c09007988 */ /* 0x0009e20008000428 */
[----:B--2---:R-:W-:-:S03]  /*70a0*/  IMAD.MOV.U32 R72, RZ, RZ, R162 ;  /* 0x000000ffff487224 */ /* 0x004fc600078e00a2 */
        /* <DEDUP_REMOVED lines=73> */
[----:B---3--:R-:W-:Y:S01]  /*7540*/  IMAD.MOV.U32 R146, RZ, RZ, R224 ;  /* 0x000000ffff927224 */ /* 0x008fe200078e00e0 */
[----:B------:R3:W-:Y:S06]  /*7550*/  MEMBAR.ALL.CTA ;  /* 0x0000000000007992 */ /* 0x0007ec0000008000 */
[----:B---3--:R-:W3:Y:S01]  /*7560*/  FENCE.VIEW.ASYNC.S ;  /* 0x00000000000073c6 */ /* 0x008ee20000000000 */
[----:B----4-:R-:W-:-:S03]  /*7570*/  IMAD.MOV.U32 R148, RZ, RZ, R222 ;  /* 0x000000ffff947224 */ /* 0x010fc600078e00de */
[----:B------:R4:W-:Y:S01]  /*7580*/  STL [R1], R4 ;  /* 0x0000000401007387 */ /* 0x0009e20000100800 */
[----:B--2---:R-:W-:-:S03]  /*7590*/  IMAD.MOV.U32 R150, RZ, RZ, R220 ;  /* 0x000000ffff967224 */ /* 0x004fc600078e00dc */
[----:B------:R2:W-:Y:S04]  /*75a0*/  STL [R1+0x4], R3 ;  /* 0x0000040301007387 */ /* 0x0005e80000100800 */
[----:B------:R1:W-:Y:S01]  /*75b0*/  STL [R1+0x8], R5 ;  /* 0x0000080501007387 */ /* 0x0003e20000100800 */
[----:B----4-:R-:W-:Y:S02]  /*75c0*/  IMAD.U32 R4, RZ, RZ, UR17 ;  /* 0x00000011ff047e24 */ /* 0x010fe4000f8e00ff */
[----:B--2---:R-:W-:-:S03]  /*75d0*/  IMAD.U32 R3, RZ, RZ, UR18 ;  /* 0x00000012ff037e24 */ /* 0x004fc6000f8e00ff */
[----:B------:R2:W-:Y:S01]  /*75e0*/  STL [R1+0xc], R4 ;  /* 0x00000c0401007387 */ /* 0x0005e20000100800 */
[----:B-1----:R-:W-:-:S03]  /*75f0*/  IMAD.U32 R5, RZ, RZ, UR20 ;  /* 0x00000014ff057e24 */ /* 0x002fc6000f8e00ff */
[----:B------:R1:W-:Y:S01]  /*7600*/  STL [R1+0x10], R3 ;  /* 0x0000100301007387 */ /* 0x0003e20000100800 */
[----:B---3--:R-:W-:Y:S01]  /*7610*/  BAR.SYNC.DEFER_BLOCKING 0x0 ;  /* 0x0000000000007b1d */ /* 0x008fe20000010000 */
[----:B--2---:R-:W-:Y:S02]  /*7620*/  IMAD.U32 R4, RZ, RZ, UR21 ;  /* 0x00000015ff047e24 */ /* 0x004fe4000f8e00ff */
[----:B-1----:R-:W-:-:S03]  /*7630*/  IMAD.U32 R3, RZ, RZ, UR22 ;  /* 0x00000016ff037e24 */ /* 0x002fc6000f8e00ff */
[----:B------:R1:W-:Y:S04]  /*7640*/  STL [R1+0x14], R5 ;  /* 0x0000140501007387 */ /* 0x0003e80000100800 */
[----:B------:R2:W-:Y:S04]  /*7650*/  STL [R1+0x18], R4 ;  /* 0x0000180401007387 */ /* 0x0005e80000100800 */
[----:B------:R3:W-:Y:S01]  /*7660*/  STL [R1+0x1c], R3 ;  /* 0x00001c0301007387 */ /* 0x0007e20000100800 */
[----:B-1----:R-:W-:Y:S02]  /*7670*/  IMAD.U32 R5, RZ, RZ, UR24 ;  /* 0x00000018ff057e24 */ /* 0x002fe4000f8e00ff */
[----:B--2---:R-:W-:-:S03]  /*7680*/  IMAD.U32 R4, RZ, RZ, UR25 ;  /* 0x00000019ff047e24 */ /* 0x004fc6000f8e00ff */
[----:B------:R1:W-:Y:S01]  /*7690*/  STL [R1+0x20], R5 ;  /* 0x0000200501007387 */ /* 0x0003e20000100800 */
[----:B---3--:R-:W-:Y:S01]  /*76a0*/  IMAD.U32 R3, RZ, RZ, UR26 ;  /* 0x0000001aff037e24 */ /* 0x008fe2000f8e00ff */
[----:B------:R2:W-:Y:S01]  /*76b0*/  @UP0 UTMASTG.2D [UR8], [UR28] ;  /* 0x000000081c0003b5 */ /* 0x0005e20008008000 */
[----:B-1----:R-:W-:Y:S01]  /*76c0*/  IMAD.U32 R5, RZ, RZ, UR27 ;  /* 0x0000001bff057e24 */ /* 0x002fe2000f8e00ff */
[----:B------:R1:W-:Y:S04]  /*76d0*/  STL [R1+0x24], R4 ;  /* 0x0000240401007387 */ /* 0x0003e80000100800 */
[----:B------:R3:W-:Y:S01]  /*76e0*/  STL [R1+0x28], R3 ;  /* 0x0000280301007387 */ /* 0x0007e20000100800 */
[----:B--2---:R-:W-:Y:S01]  /*76f0*/  UMOV UR8, URZ ;  /* 0x0000003f00087c82 */ /* 0x004fe20008000000 */
[----:B------:R-:W-:Y:S01]  /*7700*/  UMOV UR9, URZ ;  /* 0x0000003f00097c82 */ /* 0x000fe20008000000 */
[----:B-1----:R-:W-:Y:S01]  /*7710*/  IMAD.U32 R4, RZ, RZ, UR8 ;  /* 0x00000008ff047e24 */ /* 0x002fe2000f8e00ff */
[----:B------:R-:W-:Y:S01]  /*7720*/  UMOV UR10, URZ ;  /* 0x0000003f000a7c82 */ /* 0x000fe20008000000 */
[----:B------:R-:W-:Y:S01]  /*7730*/  UMOV UR28, URZ ;  /* 0x0000003f001c7c82 */ /* 0x000fe20008000000 */
[----:B------:R1:W-:Y:S01]  /*7740*/  STL [R1+0x2c], R5 ;  /* 0x00002c0501007387 */ /* 0x0003e20000100800 */
[----:B---3--:R-:W-:Y:S01]  /*7750*/  IMAD.U32 R3, RZ, RZ, UR9 ;  /* 0x00000009ff037e24 */ /* 0x008fe2000f8e00ff */
[----:B------:R-:W-:Y:S01]  /*7760*/  UMOV UR29, URZ ;  /* 0x0000003f001d7c82 */ /* 0x000fe20008000000 */
[----:B------:R-:W-:Y:S01]  /*7770*/  IMAD.U32 R36, RZ, RZ, UR8 ;  /* 0x00000008ff247e24 */ /* 0x000fe2000f8e00ff */
[----:B------:R2:W-:Y:S01]  /*7780*/  STL [R1+0x30], R4 ;  /* 0x0000300401007387 */ /* 0x0005e20000100800 */
[----:B------:R-:W-:-:S02]  /*7790*/  IMAD.U32 R37, RZ, RZ, UR9 ;  /* 0x00000009ff257e24 */ /* 0x000fc4000f8e00ff */
[----:B------:R-:W-:Y:S01]  /*77a0*/  IMAD.U32 R38, RZ, RZ, UR10 ;  /* 0x0000000aff267e24 */ /* 0x000fe2000f8e00ff */
[----:B------:R3:W-:Y:S01]  /*77b0*/  STL [R1+0x34], R3 ;  /* 0x0000340301007387 */ /* 0x0007e20000100800 */
[----:B------:R-:W-:Y:S02]  /*77c0*/  IMAD.U32 R39, RZ, RZ, UR28 ;  /* 0x0000001cff277e24 */ /* 0x000fe4000f8e00ff */
[----:B-1----:R-:W-:Y:S01]  /*77d0*/  IMAD.U32 R5, RZ, RZ, UR10 ;  /* 0x0000000aff057e24 */ /* 0x002fe2000f8e00ff */
[----:B------:R0:W-:Y:S01]  /*77e0*/  UTMACMDFLUSH ;  /* 0x00000000000079b7 */ /* 0x0001e20000000000 */
[----:B------:R-:W-:Y:S02]  /*77f0*/  IMAD.U32 R40, RZ, RZ, UR29 ;  /* 0x0000001dff287e24 */ /* 0x000fe4000f8e00ff */
[----:B--2---:R-:W-:Y:S01]  /*7800*/  IMAD.U32 R4, RZ, RZ, UR28 ;  /* 0x0000001cff047e24 */ /* 0x004fe2000f8e00ff */
[----:B------:R1:W-:Y:S01]  /*7810*/  STL [R1+0x38], R5 ;  /* 0x0000380501007387 */ /* 0x0003e20000100800 */
[----:B---3--:R-:W-:-:S03]  /*7820*/  IMAD.U32 R3, RZ, RZ, UR29 ;  /* 0x0000001dff037e24 */ /* 0x008fc6000f8e00ff */
[----:B------:R2:W-:Y:S04]  /*7830*/  STL [R1+0x3c], R4 ;  /* 0x00003c0401007387 */ /* 0x0005e80000100800 */
[----:B------:R3:W-:Y:S01]  /*7840*/  STL [R1+0x40], R3 ;  /* 0x0000400301007387 */ /* 0x0007e20000100800 */
[----:B-1----:R-:W-:Y:S02]  /*7850*/  IMAD.U32 R5, RZ, RZ, UR61 ;  /* 0x0000003dff057e24 */ /* 0x002fe4000f8e00ff */
[----:B--2---:R-:W-:-:S03]  /*7860*/  IMAD.U32 R4, RZ, RZ, UR30 ;  /* 0x0000001eff047e24 */ /* 0x004fc6000f8e00ff */
        /* <DEDUP_REMOVED lines=48> */
[----:B------:R-:W-:Y:S01]  /*7b70*/  STL [R1+0xa4], R5 ;  /* 0x0000a40501007387 */ /* 0x000fe20000100800 */
[----:B---3--:R-:W-:-:S03]  /*7b80*/  IMAD.MOV.U32 R3, RZ, RZ, RZ ;  /* 0x000000ffff037224 */ /* 0x008fc600078e00ff */
[----:B------:R-:W-:Y:S01]  /*7b90*/  STL [R1+0xa8], R4 ;  /* 0x0000a80401007387 */ /* 0x000fe20000100800 */
[----:B------:R-:W-:-:S03]  /*7ba0*/  IMAD.MOV.U32 R67, RZ, RZ, R3 ;  /* 0x000000ffff437224 */ /* 0x000fc600078e0003 */
[----:B------:R-:W-:Y:S04]  /*7bb0*/  STL [R1+0xac], R3 ;  /* 0x0000ac0301007387 */ /* 0x000fe80000100800 */
        /* <DEDUP_REMOVED lines=16> */
[----:B------:R1:W-:Y:S04]  /*7cc0*/  STL [R1+0xf0], R151 ;  /* 0x0000f09701007387 */ /* 0x0003e80000100800 */
[----:B------:R-:W-:Y:S04]  /*7cd0*/  STL [R1+0xf4], R85 ;  /* 0x0000f45501007387 */ /* 0x000fe80000100800 */
[----:B------:R2:W-:Y:S01]  /*7ce0*/  STL [R1+0xf8], R149 ;  /* 0x0000f89501007387 */ /* 0x0005e20000100800 */
[----:B-1----:R-:W-:-:S03]  /*7cf0*/  IMAD.MOV.U32 R151, RZ, RZ, R219 ;  /* 0x000000ffff977224 */ /* 0x002fc600078e00db */
[----:B------:R-:W-:Y:S04]  /*7d00*/  STL [R1+0xfc], R87 ;  /* 0x0000fc5701007387 */ /* 0x000fe80000100800 */
[----:B------:R1:W-:Y:S01]  /*7d10*/  STL [R1+0x100], R147 ;  /* 0x0001009301007387 */ /* 0x0003e20000100800 */
[----:B--2---:R-:W-:-:S03]  /*7d20*/  IMAD.MOV.U32 R149, RZ, RZ, R221 ;  /* 0x000000ffff957224 */ /* 0x004fc600078e00dd */
        /* <DEDUP_REMOVED lines=42> */
[----:B------:R2:W-:Y:S04]  /*7fd0*/  STL [R1+0x174], R117 ;  /* 0x0001747501007387 */ /* 0x0005e80000100800 */
[----:B------:R2:W-:Y:S01]  /*7fe0*/  STL [R1+0x178], R252 ;  /* 0x000178fc01007387 */ /* 0x0005e20000100800 */
[----:B-1----:R-:W-:-:S03]  /*7ff0*/  IMAD.MOV.U32 R119, RZ, RZ, R251 ;  /* 0x000000ffff777224 */ /* 0x002fc600078e00fb */
[----:B------:R2:W-:Y:S04]  /*8000*/  STL [R1+0x17c], R251 ;  /* 0x00017cfb01007387 */ /* 0x0005e80000100800 */
        /* <DEDUP_REMOVED lines=31> */
[----:B------:R2:W-:Y:S02]  /*8200*/  STL [R1+0x1fc], R219 ;  /* 0x0001fcdb01007387 */ /* 0x0005e40000100800 */
.L_x_9:
[----:B------:R-:W-:Y:S01]  /*8210*/  UIADD3 UR4, UR4, 0x1, URZ ;  /* 0x0000000104047890 */ /* 0x000fe2000fffe03f */
[----:B------:R-:W-:Y:S01]  /*8220*/  IMAD.U32 R158, RZ, RZ, UR42 ;  /* 0x0000002aff9e7e24 */ /* 0x000fe2000f8e00ff */
[----:B------:R-:W-:Y:S01]  /*8230*/  UMOV UR27, UR15 ;  /* 0x0000000f001b7c82 */ /* 0x000fe20008000000 */
[----:B------:R-:W-:Y:S01]  /*8240*/  UMOV UR31, UR7 ;  /* 0x00000007001f7c82 */ /* 0x000fe20008000000 */
[----:B------:R-:W-:Y:S01]  /*8250*/  UMOV UR47, UR55 ;  /* 0x00000037002f7c82 */ /* 0x000fe20008000000 */
[----:B------:R-:W-:Y:S01]  /*8260*/  UMOV UR10, UR54 ;  /* 0x00000036000a7c82 */ /* 0x000fe20008000000 */
[----:B-----5:R-:W-:Y:S01]  /*8270*/  ISETP.NE.AND P0, PT, R174, UR4, PT ;  /* 0x00000004ae007c0c */ /* 0x020fe2000bf05270 */
[----:B------:R-:W-:Y:S01]  /*8280*/  UMOV UR42, UR12 ;  /* 0x0000000c002a7c82 */ /* 0x000fe20008000000 */
[----:B------:R-:W-:Y:S01]  /*8290*/  UMOV UR15, UR23 ;  /* 0x00000017000f7c82 */ /* 0x000fe20008000000 */
[----:B------:R-:W-:Y:S01]  /*82a0*/  UMOV UR7, UR19 ;  /* 0x0000001300077c82 */ /* 0x000fe20008000000 */
[----:B------:R-:W-:-:S09]  /*82b0*/  IMAD.MOV.U32 R157, RZ, RZ, R2 ;  /* 0x000000ffff9d7224 */ /* 0x000fd200078e0002 */
[----:B-12---:R-:W-:Y:S05]  /*82c0*/  @P0 BRA `(.L_x_10) ;  /* 0xffffffa400600947 */ /* 0x006fea000383ffff */
.L_x_6:
[----:B------:R-:W-:-:S04]  /*82d0*/  DEPBAR.LE SB0, 0x0 ;  /* 0x000080000000791a */ /* 0x000fc80000000000 */
[----:B------:R-:W-:-:S04]  /*82e0*/  DEPBAR.LE SB0, 0x0 ;  /* 0x000080000000791a */ /* 0x000fc80000000000 */
[----:B------:R-:W-:Y:S06]  /*82f0*/  BAR.SYNC.DEFER_BLOCKING 0x0 ;  /* 0x0000000000007b1d */ /* 0x000fec0000010000 */
[----:B------:R-:W1:Y:S02]  /*8300*/  @!P4 SYNCS.CCTL.IV [UR40+0x30000] ;  /* 0x03000000ff00c9b1 */ /* 0x000e640008000028 */
[----:B-1----:R-:W-:Y:S06]  /*8310*/  BAR.SYNC.DEFER_BLOCKING 0x0 ;  /* 0x0000000000007b1d */ /* 0x002fec0000010000 */
[----:B------:R-:W1:Y:S02]  /*8320*/  @!P4 SYNCS.CCTL.IV [UR40+0x30008] ;  /* 0x03000800ff00c9b1 */ /* 0x000e640008000028 */
[----:B-1----:R-:W-:Y:S06]  /*8330*/  BAR.SYNC.DEFER_BLOCKING 0x0 ;  /* 0x0000000000007b1d */ /* 0x002fec0000010000 */
[----:B------:R-:W1:Y:S02]  /*8340*/  @!P4 SYNCS.CCTL.IV [UR40+0x30010] ;  /* 0x03001000ff00c9b1 */ /* 0x000e640008000028 */
[----:B-1----:R-:W-:Y:S06]  /*8350*/  BAR.SYNC.DEFER_BLOCKING 0x0 ;  /* 0x0000000000007b1d */ /* 0x002fec0000010000 */
[----:B------:R-:W-:Y:S05]  /*8360*/  @P4 EXIT ;  /* 0x000000000000494d */ /* 0x000fea0003800000 */
[----:B------:R-:W-:Y:S01]  /*8370*/  SYNCS.CCTL.IV [UR40+0x30018] ;  /* 0x03001800ff0079b1 */ /* 0x000fe20008000028 */
[----:B------:R-:W-:Y:S05]  /*8380*/  EXIT ;  /* 0x000000000000794d */ /* 0x000fea0003800000 */
.L_x_8:
[----:B------:R-:W2:Y:S02]  /*8390*/  SYNCS.PHASECHK.TRANS64.TRYWAIT P0, [UR9], R2 ;  /* 0x00000002ff0075a7 */ /* 0x000ea40008000149 */
[----:B--2---:R-:W-:Y:S05]  /*83a0*/  @!P0 BRA `(.L_x_8) ;  /* 0xfffffffc00f88947 */ /* 0x004fea000383ffff */
[----:B-1----:R-:W-:Y:S05]  /*83b0*/  BRA `(.L_x_11) ;  /* 0xffffffa8007c7947 */ /* 0x002fea000383ffff */
.L_x_12:
[----:B------:R-:W-:-:S00]  /*83c0*/  BRA `(.L_x_12) ;  /* 0xfffffffc00fc7947 */ /* 0x000fc0000383ffff */
[----:B------:R-:W-:-:S00]  /*83d0*/  NOP ;  /* 0x0000000000007918 */ /* 0x000fc00000000000 */
        /* <DEDUP_REMOVED lines=10> */
.L_x_13:


//--------------------- .nv.shared.matmul_kernel_tma_persistent --------------------------
	.section	.nv.shared.matmul_kernel_tma_persistent,"aw",@nobits
	.sectionflags	@""
	.align	16
	.zero		1024


//--------------------- .nv.constant0.matmul_kernel_tma_persistent --------------------------
	.section	.nv.constant0.matmul_kernel_tma_persistent,"a",@progbits
	.sectionflags	@""
	.align	4
.nv.constant0.matmul_kernel_tma_persistent:
	.zero		972
